//
// Generated by NVIDIA NVVM Compiler
//
// Compiler Build ID: CL-36424714
// Cuda compilation tools, release 13.0, V13.0.88
// Based on NVVM 20.0.0
//

.version 9.0
.target sm_100
.address_size 64

	// .globl	_Z4initiPfS_

.visible .entry _Z4initiPfS_(
	.param .u32 _Z4initiPfS__param_0,
	.param .u64 .ptr .align 1 _Z4initiPfS__param_1,
	.param .u64 .ptr .align 1 _Z4initiPfS__param_2
)
{
	.reg .pred 	%p<515>;
	.reg .b32 	%r<1035>;
	.reg .b64 	%rd<532>;

	ld.param.u32 	%r3, [_Z4initiPfS__param_0];
	ld.param.u64 	%rd13, [_Z4initiPfS__param_1];
	ld.param.u64 	%rd14, [_Z4initiPfS__param_2];
	mov.u32 	%r1, %tid.x;
	mov.u32 	%r4, %ntid.x;
	mov.u32 	%r5, %ctaid.x;
	mad.lo.s32 	%r6, %r4, %r5, %r1;
	shr.u32 	%r7, %r6, 5;
	cvt.u64.u32 	%rd531, %r7;
	mov.u32 	%r8, %nctaid.x;
	mul.lo.s32 	%r9, %r4, %r8;
	shr.u32 	%r2, %r9, 5;
	cvt.s64.s32 	%rd2, %r3;
	mul.wide.s32 	%rd15, %r3, 4;
	add.s64 	%rd16, %rd15, 65535;
	shr.u64 	%rd3, %rd16, 16;
	setp.le.u64 	%p1, %rd3, %rd531;
	@%p1 bra 	$L__BB0_1027;
	and.b32  	%r10, %r1, 31;
	cvt.u64.u32 	%rd4, %r10;
	cvt.u64.u32 	%rd5, %r2;
	cvta.to.global.u64 	%rd6, %rd13;
	cvta.to.global.u64 	%rd7, %rd14;
$L__BB0_2:
	shl.b64 	%rd17, %rd531, 14;
	and.b64  	%rd18, %rd17, 4611686018427371520;
	or.b64  	%rd9, %rd18, %rd4;
	setp.ge.u64 	%p2, %rd9, %rd2;
	shl.b64 	%rd19, %rd9, 2;
	add.s64 	%rd10, %rd6, %rd19;
	add.s64 	%rd11, %rd7, %rd19;
	@%p2 bra 	$L__BB0_4;
	mov.b32 	%r11, 1065353216;
	st.global.u32 	[%rd10], %r11;
	mov.b32 	%r12, 1073741824;
	st.global.u32 	[%rd11], %r12;
$L__BB0_4:
	add.s64 	%rd20, %rd9, 32;
	setp.ge.u64 	%p3, %rd20, %rd2;
	@%p3 bra 	$L__BB0_6;
	mov.b32 	%r13, 1065353216;
	st.global.u32 	[%rd10+128], %r13;
	mov.b32 	%r14, 1073741824;
	st.global.u32 	[%rd11+128], %r14;
$L__BB0_6:
	add.s64 	%rd21, %rd9, 64;
	setp.ge.u64 	%p4, %rd21, %rd2;
	@%p4 bra 	$L__BB0_8;
	mov.b32 	%r15, 1065353216;
	st.global.u32 	[%rd10+256], %r15;
	mov.b32 	%r16, 1073741824;
	st.global.u32 	[%rd11+256], %r16;
$L__BB0_8:
	add.s64 	%rd22, %rd9, 96;
	setp.ge.u64 	%p5, %rd22, %rd2;
	@%p5 bra 	$L__BB0_10;
	mov.b32 	%r17, 1065353216;
	st.global.u32 	[%rd10+384], %r17;
	mov.b32 	%r18, 1073741824;
	st.global.u32 	[%rd11+384], %r18;
$L__BB0_10:
	add.s64 	%rd23, %rd9, 128;
	setp.ge.u64 	%p6, %rd23, %rd2;
	@%p6 bra 	$L__BB0_12;
	mov.b32 	%r19, 1065353216;
	st.global.u32 	[%rd10+512], %r19;
	mov.b32 	%r20, 1073741824;
	st.global.u32 	[%rd11+512], %r20;
$L__BB0_12:
	add.s64 	%rd24, %rd9, 160;
	setp.ge.u64 	%p7, %rd24, %rd2;
	@%p7 bra 	$L__BB0_14;
	mov.b32 	%r21, 1065353216;
	st.global.u32 	[%rd10+640], %r21;
	mov.b32 	%r22, 1073741824;
	st.global.u32 	[%rd11+640], %r22;
$L__BB0_14:
	add.s64 	%rd25, %rd9, 192;
	setp.ge.u64 	%p8, %rd25, %rd2;
	@%p8 bra 	$L__BB0_16;
	mov.b32 	%r23, 1065353216;
	st.global.u32 	[%rd10+768], %r23;
	mov.b32 	%r24, 1073741824;
	st.global.u32 	[%rd11+768], %r24;
$L__BB0_16:
	add.s64 	%rd26, %rd9, 224;
	setp.ge.u64 	%p9, %rd26, %rd2;
	@%p9 bra 	$L__BB0_18;
	mov.b32 	%r25, 1065353216;
	st.global.u32 	[%rd10+896], %r25;
	mov.b32 	%r26, 1073741824;
	st.global.u32 	[%rd11+896], %r26;
$L__BB0_18:
	add.s64 	%rd27, %rd9, 256;
	setp.ge.u64 	%p10, %rd27, %rd2;
	@%p10 bra 	$L__BB0_20;
	mov.b32 	%r27, 1065353216;
	st.global.u32 	[%rd10+1024], %r27;
	mov.b32 	%r28, 1073741824;
	st.global.u32 	[%rd11+1024], %r28;
$L__BB0_20:
	add.s64 	%rd28, %rd9, 288;
	setp.ge.u64 	%p11, %rd28, %rd2;
	@%p11 bra 	$L__BB0_22;
	mov.b32 	%r29, 1065353216;
	st.global.u32 	[%rd10+1152], %r29;
	mov.b32 	%r30, 1073741824;
	st.global.u32 	[%rd11+1152], %r30;
$L__BB0_22:
	add.s64 	%rd29, %rd9, 320;
	setp.ge.u64 	%p12, %rd29, %rd2;
	@%p12 bra 	$L__BB0_24;
	mov.b32 	%r31, 1065353216;
	st.global.u32 	[%rd10+1280], %r31;
	mov.b32 	%r32, 1073741824;
	st.global.u32 	[%rd11+1280], %r32;
$L__BB0_24:
	add.s64 	%rd30, %rd9, 352;
	setp.ge.u64 	%p13, %rd30, %rd2;
	@%p13 bra 	$L__BB0_26;
	mov.b32 	%r33, 1065353216;
	st.global.u32 	[%rd10+1408], %r33;
	mov.b32 	%r34, 1073741824;
	st.global.u32 	[%rd11+1408], %r34;
$L__BB0_26:
	add.s64 	%rd31, %rd9, 384;
	setp.ge.u64 	%p14, %rd31, %rd2;
	@%p14 bra 	$L__BB0_28;
	mov.b32 	%r35, 1065353216;
	st.global.u32 	[%rd10+1536], %r35;
	mov.b32 	%r36, 1073741824;
	st.global.u32 	[%rd11+1536], %r36;
$L__BB0_28:
	add.s64 	%rd32, %rd9, 416;
	setp.ge.u64 	%p15, %rd32, %rd2;
	@%p15 bra 	$L__BB0_30;
	mov.b32 	%r37, 1065353216;
	st.global.u32 	[%rd10+1664], %r37;
	mov.b32 	%r38, 1073741824;
	st.global.u32 	[%rd11+1664], %r38;
$L__BB0_30:
	add.s64 	%rd33, %rd9, 448;
	setp.ge.u64 	%p16, %rd33, %rd2;
	@%p16 bra 	$L__BB0_32;
	mov.b32 	%r39, 1065353216;
	st.global.u32 	[%rd10+1792], %r39;
	mov.b32 	%r40, 1073741824;
	st.global.u32 	[%rd11+1792], %r40;
$L__BB0_32:
	add.s64 	%rd34, %rd9, 480;
	setp.ge.u64 	%p17, %rd34, %rd2;
	@%p17 bra 	$L__BB0_34;
	mov.b32 	%r41, 1065353216;
	st.global.u32 	[%rd10+1920], %r41;
	mov.b32 	%r42, 1073741824;
	st.global.u32 	[%rd11+1920], %r42;
$L__BB0_34:
	add.s64 	%rd35, %rd9, 512;
	setp.ge.u64 	%p18, %rd35, %rd2;
	@%p18 bra 	$L__BB0_36;
	mov.b32 	%r43, 1065353216;
	st.global.u32 	[%rd10+2048], %r43;
	mov.b32 	%r44, 1073741824;
	st.global.u32 	[%rd11+2048], %r44;
$L__BB0_36:
	add.s64 	%rd36, %rd9, 544;
	setp.ge.u64 	%p19, %rd36, %rd2;
	@%p19 bra 	$L__BB0_38;
	mov.b32 	%r45, 1065353216;
	st.global.u32 	[%rd10+2176], %r45;
	mov.b32 	%r46, 1073741824;
	st.global.u32 	[%rd11+2176], %r46;
$L__BB0_38:
	add.s64 	%rd37, %rd9, 576;
	setp.ge.u64 	%p20, %rd37, %rd2;
	@%p20 bra 	$L__BB0_40;
	mov.b32 	%r47, 1065353216;
	st.global.u32 	[%rd10+2304], %r47;
	mov.b32 	%r48, 1073741824;
	st.global.u32 	[%rd11+2304], %r48;
$L__BB0_40:
	add.s64 	%rd38, %rd9, 608;
	setp.ge.u64 	%p21, %rd38, %rd2;
	@%p21 bra 	$L__BB0_42;
	mov.b32 	%r49, 1065353216;
	st.global.u32 	[%rd10+2432], %r49;
	mov.b32 	%r50, 1073741824;
	st.global.u32 	[%rd11+2432], %r50;
$L__BB0_42:
	add.s64 	%rd39, %rd9, 640;
	setp.ge.u64 	%p22, %rd39, %rd2;
	@%p22 bra 	$L__BB0_44;
	mov.b32 	%r51, 1065353216;
	st.global.u32 	[%rd10+2560], %r51;
	mov.b32 	%r52, 1073741824;
	st.global.u32 	[%rd11+2560], %r52;
$L__BB0_44:
	add.s64 	%rd40, %rd9, 672;
	setp.ge.u64 	%p23, %rd40, %rd2;
	@%p23 bra 	$L__BB0_46;
	mov.b32 	%r53, 1065353216;
	st.global.u32 	[%rd10+2688], %r53;
	mov.b32 	%r54, 1073741824;
	st.global.u32 	[%rd11+2688], %r54;
$L__BB0_46:
	add.s64 	%rd41, %rd9, 704;
	setp.ge.u64 	%p24, %rd41, %rd2;
	@%p24 bra 	$L__BB0_48;
	mov.b32 	%r55, 1065353216;
	st.global.u32 	[%rd10+2816], %r55;
	mov.b32 	%r56, 1073741824;
	st.global.u32 	[%rd11+2816], %r56;
$L__BB0_48:
	add.s64 	%rd42, %rd9, 736;
	setp.ge.u64 	%p25, %rd42, %rd2;
	@%p25 bra 	$L__BB0_50;
	mov.b32 	%r57, 1065353216;
	st.global.u32 	[%rd10+2944], %r57;
	mov.b32 	%r58, 1073741824;
	st.global.u32 	[%rd11+2944], %r58;
$L__BB0_50:
	add.s64 	%rd43, %rd9, 768;
	setp.ge.u64 	%p26, %rd43, %rd2;
	@%p26 bra 	$L__BB0_52;
	mov.b32 	%r59, 1065353216;
	st.global.u32 	[%rd10+3072], %r59;
	mov.b32 	%r60, 1073741824;
	st.global.u32 	[%rd11+3072], %r60;
$L__BB0_52:
	add.s64 	%rd44, %rd9, 800;
	setp.ge.u64 	%p27, %rd44, %rd2;
	@%p27 bra 	$L__BB0_54;
	mov.b32 	%r61, 1065353216;
	st.global.u32 	[%rd10+3200], %r61;
	mov.b32 	%r62, 1073741824;
	st.global.u32 	[%rd11+3200], %r62;
$L__BB0_54:
	add.s64 	%rd45, %rd9, 832;
	setp.ge.u64 	%p28, %rd45, %rd2;
	@%p28 bra 	$L__BB0_56;
	mov.b32 	%r63, 1065353216;
	st.global.u32 	[%rd10+3328], %r63;
	mov.b32 	%r64, 1073741824;
	st.global.u32 	[%rd11+3328], %r64;
$L__BB0_56:
	add.s64 	%rd46, %rd9, 864;
	setp.ge.u64 	%p29, %rd46, %rd2;
	@%p29 bra 	$L__BB0_58;
	mov.b32 	%r65, 1065353216;
	st.global.u32 	[%rd10+3456], %r65;
	mov.b32 	%r66, 1073741824;
	st.global.u32 	[%rd11+3456], %r66;
$L__BB0_58:
	add.s64 	%rd47, %rd9, 896;
	setp.ge.u64 	%p30, %rd47, %rd2;
	@%p30 bra 	$L__BB0_60;
	mov.b32 	%r67, 1065353216;
	st.global.u32 	[%rd10+3584], %r67;
	mov.b32 	%r68, 1073741824;
	st.global.u32 	[%rd11+3584], %r68;
$L__BB0_60:
	add.s64 	%rd48, %rd9, 928;
	setp.ge.u64 	%p31, %rd48, %rd2;
	@%p31 bra 	$L__BB0_62;
	mov.b32 	%r69, 1065353216;
	st.global.u32 	[%rd10+3712], %r69;
	mov.b32 	%r70, 1073741824;
	st.global.u32 	[%rd11+3712], %r70;
$L__BB0_62:
	add.s64 	%rd49, %rd9, 960;
	setp.ge.u64 	%p32, %rd49, %rd2;
	@%p32 bra 	$L__BB0_64;
	mov.b32 	%r71, 1065353216;
	st.global.u32 	[%rd10+3840], %r71;
	mov.b32 	%r72, 1073741824;
	st.global.u32 	[%rd11+3840], %r72;
$L__BB0_64:
	add.s64 	%rd50, %rd9, 992;
	setp.ge.u64 	%p33, %rd50, %rd2;
	@%p33 bra 	$L__BB0_66;
	mov.b32 	%r73, 1065353216;
	st.global.u32 	[%rd10+3968], %r73;
	mov.b32 	%r74, 1073741824;
	st.global.u32 	[%rd11+3968], %r74;
$L__BB0_66:
	add.s64 	%rd51, %rd9, 1024;
	setp.ge.u64 	%p34, %rd51, %rd2;
	@%p34 bra 	$L__BB0_68;
	mov.b32 	%r75, 1065353216;
	st.global.u32 	[%rd10+4096], %r75;
	mov.b32 	%r76, 1073741824;
	st.global.u32 	[%rd11+4096], %r76;
$L__BB0_68:
	add.s64 	%rd52, %rd9, 1056;
	setp.ge.u64 	%p35, %rd52, %rd2;
	@%p35 bra 	$L__BB0_70;
	mov.b32 	%r77, 1065353216;
	st.global.u32 	[%rd10+4224], %r77;
	mov.b32 	%r78, 1073741824;
	st.global.u32 	[%rd11+4224], %r78;
$L__BB0_70:
	add.s64 	%rd53, %rd9, 1088;
	setp.ge.u64 	%p36, %rd53, %rd2;
	@%p36 bra 	$L__BB0_72;
	mov.b32 	%r79, 1065353216;
	st.global.u32 	[%rd10+4352], %r79;
	mov.b32 	%r80, 1073741824;
	st.global.u32 	[%rd11+4352], %r80;
$L__BB0_72:
	add.s64 	%rd54, %rd9, 1120;
	setp.ge.u64 	%p37, %rd54, %rd2;
	@%p37 bra 	$L__BB0_74;
	mov.b32 	%r81, 1065353216;
	st.global.u32 	[%rd10+4480], %r81;
	mov.b32 	%r82, 1073741824;
	st.global.u32 	[%rd11+4480], %r82;
$L__BB0_74:
	add.s64 	%rd55, %rd9, 1152;
	setp.ge.u64 	%p38, %rd55, %rd2;
	@%p38 bra 	$L__BB0_76;
	mov.b32 	%r83, 1065353216;
	st.global.u32 	[%rd10+4608], %r83;
	mov.b32 	%r84, 1073741824;
	st.global.u32 	[%rd11+4608], %r84;
$L__BB0_76:
	add.s64 	%rd56, %rd9, 1184;
	setp.ge.u64 	%p39, %rd56, %rd2;
	@%p39 bra 	$L__BB0_78;
	mov.b32 	%r85, 1065353216;
	st.global.u32 	[%rd10+4736], %r85;
	mov.b32 	%r86, 1073741824;
	st.global.u32 	[%rd11+4736], %r86;
$L__BB0_78:
	add.s64 	%rd57, %rd9, 1216;
	setp.ge.u64 	%p40, %rd57, %rd2;
	@%p40 bra 	$L__BB0_80;
	mov.b32 	%r87, 1065353216;
	st.global.u32 	[%rd10+4864], %r87;
	mov.b32 	%r88, 1073741824;
	st.global.u32 	[%rd11+4864], %r88;
$L__BB0_80:
	add.s64 	%rd58, %rd9, 1248;
	setp.ge.u64 	%p41, %rd58, %rd2;
	@%p41 bra 	$L__BB0_82;
	mov.b32 	%r89, 1065353216;
	st.global.u32 	[%rd10+4992], %r89;
	mov.b32 	%r90, 1073741824;
	st.global.u32 	[%rd11+4992], %r90;
$L__BB0_82:
	add.s64 	%rd59, %rd9, 1280;
	setp.ge.u64 	%p42, %rd59, %rd2;
	@%p42 bra 	$L__BB0_84;
	mov.b32 	%r91, 1065353216;
	st.global.u32 	[%rd10+5120], %r91;
	mov.b32 	%r92, 1073741824;
	st.global.u32 	[%rd11+5120], %r92;
$L__BB0_84:
	add.s64 	%rd60, %rd9, 1312;
	setp.ge.u64 	%p43, %rd60, %rd2;
	@%p43 bra 	$L__BB0_86;
	mov.b32 	%r93, 1065353216;
	st.global.u32 	[%rd10+5248], %r93;
	mov.b32 	%r94, 1073741824;
	st.global.u32 	[%rd11+5248], %r94;
$L__BB0_86:
	add.s64 	%rd61, %rd9, 1344;
	setp.ge.u64 	%p44, %rd61, %rd2;
	@%p44 bra 	$L__BB0_88;
	mov.b32 	%r95, 1065353216;
	st.global.u32 	[%rd10+5376], %r95;
	mov.b32 	%r96, 1073741824;
	st.global.u32 	[%rd11+5376], %r96;
$L__BB0_88:
	add.s64 	%rd62, %rd9, 1376;
	setp.ge.u64 	%p45, %rd62, %rd2;
	@%p45 bra 	$L__BB0_90;
	mov.b32 	%r97, 1065353216;
	st.global.u32 	[%rd10+5504], %r97;
	mov.b32 	%r98, 1073741824;
	st.global.u32 	[%rd11+5504], %r98;
$L__BB0_90:
	add.s64 	%rd63, %rd9, 1408;
	setp.ge.u64 	%p46, %rd63, %rd2;
	@%p46 bra 	$L__BB0_92;
	mov.b32 	%r99, 1065353216;
	st.global.u32 	[%rd10+5632], %r99;
	mov.b32 	%r100, 1073741824;
	st.global.u32 	[%rd11+5632], %r100;
$L__BB0_92:
	add.s64 	%rd64, %rd9, 1440;
	setp.ge.u64 	%p47, %rd64, %rd2;
	@%p47 bra 	$L__BB0_94;
	mov.b32 	%r101, 1065353216;
	st.global.u32 	[%rd10+5760], %r101;
	mov.b32 	%r102, 1073741824;
	st.global.u32 	[%rd11+5760], %r102;
$L__BB0_94:
	add.s64 	%rd65, %rd9, 1472;
	setp.ge.u64 	%p48, %rd65, %rd2;
	@%p48 bra 	$L__BB0_96;
	mov.b32 	%r103, 1065353216;
	st.global.u32 	[%rd10+5888], %r103;
	mov.b32 	%r104, 1073741824;
	st.global.u32 	[%rd11+5888], %r104;
$L__BB0_96:
	add.s64 	%rd66, %rd9, 1504;
	setp.ge.u64 	%p49, %rd66, %rd2;
	@%p49 bra 	$L__BB0_98;
	mov.b32 	%r105, 1065353216;
	st.global.u32 	[%rd10+6016], %r105;
	mov.b32 	%r106, 1073741824;
	st.global.u32 	[%rd11+6016], %r106;
$L__BB0_98:
	add.s64 	%rd67, %rd9, 1536;
	setp.ge.u64 	%p50, %rd67, %rd2;
	@%p50 bra 	$L__BB0_100;
	mov.b32 	%r107, 1065353216;
	st.global.u32 	[%rd10+6144], %r107;
	mov.b32 	%r108, 1073741824;
	st.global.u32 	[%rd11+6144], %r108;
$L__BB0_100:
	add.s64 	%rd68, %rd9, 1568;
	setp.ge.u64 	%p51, %rd68, %rd2;
	@%p51 bra 	$L__BB0_102;
	mov.b32 	%r109, 1065353216;
	st.global.u32 	[%rd10+6272], %r109;
	mov.b32 	%r110, 1073741824;
	st.global.u32 	[%rd11+6272], %r110;
$L__BB0_102:
	add.s64 	%rd69, %rd9, 1600;
	setp.ge.u64 	%p52, %rd69, %rd2;
	@%p52 bra 	$L__BB0_104;
	mov.b32 	%r111, 1065353216;
	st.global.u32 	[%rd10+6400], %r111;
	mov.b32 	%r112, 1073741824;
	st.global.u32 	[%rd11+6400], %r112;
$L__BB0_104:
	add.s64 	%rd70, %rd9, 1632;
	setp.ge.u64 	%p53, %rd70, %rd2;
	@%p53 bra 	$L__BB0_106;
	mov.b32 	%r113, 1065353216;
	st.global.u32 	[%rd10+6528], %r113;
	mov.b32 	%r114, 1073741824;
	st.global.u32 	[%rd11+6528], %r114;
$L__BB0_106:
	add.s64 	%rd71, %rd9, 1664;
	setp.ge.u64 	%p54, %rd71, %rd2;
	@%p54 bra 	$L__BB0_108;
	mov.b32 	%r115, 1065353216;
	st.global.u32 	[%rd10+6656], %r115;
	mov.b32 	%r116, 1073741824;
	st.global.u32 	[%rd11+6656], %r116;
$L__BB0_108:
	add.s64 	%rd72, %rd9, 1696;
	setp.ge.u64 	%p55, %rd72, %rd2;
	@%p55 bra 	$L__BB0_110;
	mov.b32 	%r117, 1065353216;
	st.global.u32 	[%rd10+6784], %r117;
	mov.b32 	%r118, 1073741824;
	st.global.u32 	[%rd11+6784], %r118;
$L__BB0_110:
	add.s64 	%rd73, %rd9, 1728;
	setp.ge.u64 	%p56, %rd73, %rd2;
	@%p56 bra 	$L__BB0_112;
	mov.b32 	%r119, 1065353216;
	st.global.u32 	[%rd10+6912], %r119;
	mov.b32 	%r120, 1073741824;
	st.global.u32 	[%rd11+6912], %r120;
$L__BB0_112:
	add.s64 	%rd74, %rd9, 1760;
	setp.ge.u64 	%p57, %rd74, %rd2;
	@%p57 bra 	$L__BB0_114;
	mov.b32 	%r121, 1065353216;
	st.global.u32 	[%rd10+7040], %r121;
	mov.b32 	%r122, 1073741824;
	st.global.u32 	[%rd11+7040], %r122;
$L__BB0_114:
	add.s64 	%rd75, %rd9, 1792;
	setp.ge.u64 	%p58, %rd75, %rd2;
	@%p58 bra 	$L__BB0_116;
	mov.b32 	%r123, 1065353216;
	st.global.u32 	[%rd10+7168], %r123;
	mov.b32 	%r124, 1073741824;
	st.global.u32 	[%rd11+7168], %r124;
$L__BB0_116:
	add.s64 	%rd76, %rd9, 1824;
	setp.ge.u64 	%p59, %rd76, %rd2;
	@%p59 bra 	$L__BB0_118;
	mov.b32 	%r125, 1065353216;
	st.global.u32 	[%rd10+7296], %r125;
	mov.b32 	%r126, 1073741824;
	st.global.u32 	[%rd11+7296], %r126;
$L__BB0_118:
	add.s64 	%rd77, %rd9, 1856;
	setp.ge.u64 	%p60, %rd77, %rd2;
	@%p60 bra 	$L__BB0_120;
	mov.b32 	%r127, 1065353216;
	st.global.u32 	[%rd10+7424], %r127;
	mov.b32 	%r128, 1073741824;
	st.global.u32 	[%rd11+7424], %r128;
$L__BB0_120:
	add.s64 	%rd78, %rd9, 1888;
	setp.ge.u64 	%p61, %rd78, %rd2;
	@%p61 bra 	$L__BB0_122;
	mov.b32 	%r129, 1065353216;
	st.global.u32 	[%rd10+7552], %r129;
	mov.b32 	%r130, 1073741824;
	st.global.u32 	[%rd11+7552], %r130;
$L__BB0_122:
	add.s64 	%rd79, %rd9, 1920;
	setp.ge.u64 	%p62, %rd79, %rd2;
	@%p62 bra 	$L__BB0_124;
	mov.b32 	%r131, 1065353216;
	st.global.u32 	[%rd10+7680], %r131;
	mov.b32 	%r132, 1073741824;
	st.global.u32 	[%rd11+7680], %r132;
$L__BB0_124:
	add.s64 	%rd80, %rd9, 1952;
	setp.ge.u64 	%p63, %rd80, %rd2;
	@%p63 bra 	$L__BB0_126;
	mov.b32 	%r133, 1065353216;
	st.global.u32 	[%rd10+7808], %r133;
	mov.b32 	%r134, 1073741824;
	st.global.u32 	[%rd11+7808], %r134;
$L__BB0_126:
	add.s64 	%rd81, %rd9, 1984;
	setp.ge.u64 	%p64, %rd81, %rd2;
	@%p64 bra 	$L__BB0_128;
	mov.b32 	%r135, 1065353216;
	st.global.u32 	[%rd10+7936], %r135;
	mov.b32 	%r136, 1073741824;
	st.global.u32 	[%rd11+7936], %r136;
$L__BB0_128:
	add.s64 	%rd82, %rd9, 2016;
	setp.ge.u64 	%p65, %rd82, %rd2;
	@%p65 bra 	$L__BB0_130;
	mov.b32 	%r137, 1065353216;
	st.global.u32 	[%rd10+8064], %r137;
	mov.b32 	%r138, 1073741824;
	st.global.u32 	[%rd11+8064], %r138;
$L__BB0_130:
	add.s64 	%rd83, %rd9, 2048;
	setp.ge.u64 	%p66, %rd83, %rd2;
	@%p66 bra 	$L__BB0_132;
	mov.b32 	%r139, 1065353216;
	st.global.u32 	[%rd10+8192], %r139;
	mov.b32 	%r140, 1073741824;
	st.global.u32 	[%rd11+8192], %r140;
$L__BB0_132:
	add.s64 	%rd84, %rd9, 2080;
	setp.ge.u64 	%p67, %rd84, %rd2;
	@%p67 bra 	$L__BB0_134;
	mov.b32 	%r141, 1065353216;
	st.global.u32 	[%rd10+8320], %r141;
	mov.b32 	%r142, 1073741824;
	st.global.u32 	[%rd11+8320], %r142;
$L__BB0_134:
	add.s64 	%rd85, %rd9, 2112;
	setp.ge.u64 	%p68, %rd85, %rd2;
	@%p68 bra 	$L__BB0_136;
	mov.b32 	%r143, 1065353216;
	st.global.u32 	[%rd10+8448], %r143;
	mov.b32 	%r144, 1073741824;
	st.global.u32 	[%rd11+8448], %r144;
$L__BB0_136:
	add.s64 	%rd86, %rd9, 2144;
	setp.ge.u64 	%p69, %rd86, %rd2;
	@%p69 bra 	$L__BB0_138;
	mov.b32 	%r145, 1065353216;
	st.global.u32 	[%rd10+8576], %r145;
	mov.b32 	%r146, 1073741824;
	st.global.u32 	[%rd11+8576], %r146;
$L__BB0_138:
	add.s64 	%rd87, %rd9, 2176;
	setp.ge.u64 	%p70, %rd87, %rd2;
	@%p70 bra 	$L__BB0_140;
	mov.b32 	%r147, 1065353216;
	st.global.u32 	[%rd10+8704], %r147;
	mov.b32 	%r148, 1073741824;
	st.global.u32 	[%rd11+8704], %r148;
$L__BB0_140:
	add.s64 	%rd88, %rd9, 2208;
	setp.ge.u64 	%p71, %rd88, %rd2;
	@%p71 bra 	$L__BB0_142;
	mov.b32 	%r149, 1065353216;
	st.global.u32 	[%rd10+8832], %r149;
	mov.b32 	%r150, 1073741824;
	st.global.u32 	[%rd11+8832], %r150;
$L__BB0_142:
	add.s64 	%rd89, %rd9, 2240;
	setp.ge.u64 	%p72, %rd89, %rd2;
	@%p72 bra 	$L__BB0_144;
	mov.b32 	%r151, 1065353216;
	st.global.u32 	[%rd10+8960], %r151;
	mov.b32 	%r152, 1073741824;
	st.global.u32 	[%rd11+8960], %r152;
$L__BB0_144:
	add.s64 	%rd90, %rd9, 2272;
	setp.ge.u64 	%p73, %rd90, %rd2;
	@%p73 bra 	$L__BB0_146;
	mov.b32 	%r153, 1065353216;
	st.global.u32 	[%rd10+9088], %r153;
	mov.b32 	%r154, 1073741824;
	st.global.u32 	[%rd11+9088], %r154;
$L__BB0_146:
	add.s64 	%rd91, %rd9, 2304;
	setp.ge.u64 	%p74, %rd91, %rd2;
	@%p74 bra 	$L__BB0_148;
	mov.b32 	%r155, 1065353216;
	st.global.u32 	[%rd10+9216], %r155;
	mov.b32 	%r156, 1073741824;
	st.global.u32 	[%rd11+9216], %r156;
$L__BB0_148:
	add.s64 	%rd92, %rd9, 2336;
	setp.ge.u64 	%p75, %rd92, %rd2;
	@%p75 bra 	$L__BB0_150;
	mov.b32 	%r157, 1065353216;
	st.global.u32 	[%rd10+9344], %r157;
	mov.b32 	%r158, 1073741824;
	st.global.u32 	[%rd11+9344], %r158;
$L__BB0_150:
	add.s64 	%rd93, %rd9, 2368;
	setp.ge.u64 	%p76, %rd93, %rd2;
	@%p76 bra 	$L__BB0_152;
	mov.b32 	%r159, 1065353216;
	st.global.u32 	[%rd10+9472], %r159;
	mov.b32 	%r160, 1073741824;
	st.global.u32 	[%rd11+9472], %r160;
$L__BB0_152:
	add.s64 	%rd94, %rd9, 2400;
	setp.ge.u64 	%p77, %rd94, %rd2;
	@%p77 bra 	$L__BB0_154;
	mov.b32 	%r161, 1065353216;
	st.global.u32 	[%rd10+9600], %r161;
	mov.b32 	%r162, 1073741824;
	st.global.u32 	[%rd11+9600], %r162;
$L__BB0_154:
	add.s64 	%rd95, %rd9, 2432;
	setp.ge.u64 	%p78, %rd95, %rd2;
	@%p78 bra 	$L__BB0_156;
	mov.b32 	%r163, 1065353216;
	st.global.u32 	[%rd10+9728], %r163;
	mov.b32 	%r164, 1073741824;
	st.global.u32 	[%rd11+9728], %r164;
$L__BB0_156:
	add.s64 	%rd96, %rd9, 2464;
	setp.ge.u64 	%p79, %rd96, %rd2;
	@%p79 bra 	$L__BB0_158;
	mov.b32 	%r165, 1065353216;
	st.global.u32 	[%rd10+9856], %r165;
	mov.b32 	%r166, 1073741824;
	st.global.u32 	[%rd11+9856], %r166;
$L__BB0_158:
	add.s64 	%rd97, %rd9, 2496;
	setp.ge.u64 	%p80, %rd97, %rd2;
	@%p80 bra 	$L__BB0_160;
	mov.b32 	%r167, 1065353216;
	st.global.u32 	[%rd10+9984], %r167;
	mov.b32 	%r168, 1073741824;
	st.global.u32 	[%rd11+9984], %r168;
$L__BB0_160:
	add.s64 	%rd98, %rd9, 2528;
	setp.ge.u64 	%p81, %rd98, %rd2;
	@%p81 bra 	$L__BB0_162;
	mov.b32 	%r169, 1065353216;
	st.global.u32 	[%rd10+10112], %r169;
	mov.b32 	%r170, 1073741824;
	st.global.u32 	[%rd11+10112], %r170;
$L__BB0_162:
	add.s64 	%rd99, %rd9, 2560;
	setp.ge.u64 	%p82, %rd99, %rd2;
	@%p82 bra 	$L__BB0_164;
	mov.b32 	%r171, 1065353216;
	st.global.u32 	[%rd10+10240], %r171;
	mov.b32 	%r172, 1073741824;
	st.global.u32 	[%rd11+10240], %r172;
$L__BB0_164:
	add.s64 	%rd100, %rd9, 2592;
	setp.ge.u64 	%p83, %rd100, %rd2;
	@%p83 bra 	$L__BB0_166;
	mov.b32 	%r173, 1065353216;
	st.global.u32 	[%rd10+10368], %r173;
	mov.b32 	%r174, 1073741824;
	st.global.u32 	[%rd11+10368], %r174;
$L__BB0_166:
	add.s64 	%rd101, %rd9, 2624;
	setp.ge.u64 	%p84, %rd101, %rd2;
	@%p84 bra 	$L__BB0_168;
	mov.b32 	%r175, 1065353216;
	st.global.u32 	[%rd10+10496], %r175;
	mov.b32 	%r176, 1073741824;
	st.global.u32 	[%rd11+10496], %r176;
$L__BB0_168:
	add.s64 	%rd102, %rd9, 2656;
	setp.ge.u64 	%p85, %rd102, %rd2;
	@%p85 bra 	$L__BB0_170;
	mov.b32 	%r177, 1065353216;
	st.global.u32 	[%rd10+10624], %r177;
	mov.b32 	%r178, 1073741824;
	st.global.u32 	[%rd11+10624], %r178;
$L__BB0_170:
	add.s64 	%rd103, %rd9, 2688;
	setp.ge.u64 	%p86, %rd103, %rd2;
	@%p86 bra 	$L__BB0_172;
	mov.b32 	%r179, 1065353216;
	st.global.u32 	[%rd10+10752], %r179;
	mov.b32 	%r180, 1073741824;
	st.global.u32 	[%rd11+10752], %r180;
$L__BB0_172:
	add.s64 	%rd104, %rd9, 2720;
	setp.ge.u64 	%p87, %rd104, %rd2;
	@%p87 bra 	$L__BB0_174;
	mov.b32 	%r181, 1065353216;
	st.global.u32 	[%rd10+10880], %r181;
	mov.b32 	%r182, 1073741824;
	st.global.u32 	[%rd11+10880], %r182;
$L__BB0_174:
	add.s64 	%rd105, %rd9, 2752;
	setp.ge.u64 	%p88, %rd105, %rd2;
	@%p88 bra 	$L__BB0_176;
	mov.b32 	%r183, 1065353216;
	st.global.u32 	[%rd10+11008], %r183;
	mov.b32 	%r184, 1073741824;
	st.global.u32 	[%rd11+11008], %r184;
$L__BB0_176:
	add.s64 	%rd106, %rd9, 2784;
	setp.ge.u64 	%p89, %rd106, %rd2;
	@%p89 bra 	$L__BB0_178;
	mov.b32 	%r185, 1065353216;
	st.global.u32 	[%rd10+11136], %r185;
	mov.b32 	%r186, 1073741824;
	st.global.u32 	[%rd11+11136], %r186;
$L__BB0_178:
	add.s64 	%rd107, %rd9, 2816;
	setp.ge.u64 	%p90, %rd107, %rd2;
	@%p90 bra 	$L__BB0_180;
	mov.b32 	%r187, 1065353216;
	st.global.u32 	[%rd10+11264], %r187;
	mov.b32 	%r188, 1073741824;
	st.global.u32 	[%rd11+11264], %r188;
$L__BB0_180:
	add.s64 	%rd108, %rd9, 2848;
	setp.ge.u64 	%p91, %rd108, %rd2;
	@%p91 bra 	$L__BB0_182;
	mov.b32 	%r189, 1065353216;
	st.global.u32 	[%rd10+11392], %r189;
	mov.b32 	%r190, 1073741824;
	st.global.u32 	[%rd11+11392], %r190;
$L__BB0_182:
	add.s64 	%rd109, %rd9, 2880;
	setp.ge.u64 	%p92, %rd109, %rd2;
	@%p92 bra 	$L__BB0_184;
	mov.b32 	%r191, 1065353216;
	st.global.u32 	[%rd10+11520], %r191;
	mov.b32 	%r192, 1073741824;
	st.global.u32 	[%rd11+11520], %r192;
$L__BB0_184:
	add.s64 	%rd110, %rd9, 2912;
	setp.ge.u64 	%p93, %rd110, %rd2;
	@%p93 bra 	$L__BB0_186;
	mov.b32 	%r193, 1065353216;
	st.global.u32 	[%rd10+11648], %r193;
	mov.b32 	%r194, 1073741824;
	st.global.u32 	[%rd11+11648], %r194;
$L__BB0_186:
	add.s64 	%rd111, %rd9, 2944;
	setp.ge.u64 	%p94, %rd111, %rd2;
	@%p94 bra 	$L__BB0_188;
	mov.b32 	%r195, 1065353216;
	st.global.u32 	[%rd10+11776], %r195;
	mov.b32 	%r196, 1073741824;
	st.global.u32 	[%rd11+11776], %r196;
$L__BB0_188:
	add.s64 	%rd112, %rd9, 2976;
	setp.ge.u64 	%p95, %rd112, %rd2;
	@%p95 bra 	$L__BB0_190;
	mov.b32 	%r197, 1065353216;
	st.global.u32 	[%rd10+11904], %r197;
	mov.b32 	%r198, 1073741824;
	st.global.u32 	[%rd11+11904], %r198;
$L__BB0_190:
	add.s64 	%rd113, %rd9, 3008;
	setp.ge.u64 	%p96, %rd113, %rd2;
	@%p96 bra 	$L__BB0_192;
	mov.b32 	%r199, 1065353216;
	st.global.u32 	[%rd10+12032], %r199;
	mov.b32 	%r200, 1073741824;
	st.global.u32 	[%rd11+12032], %r200;
$L__BB0_192:
	add.s64 	%rd114, %rd9, 3040;
	setp.ge.u64 	%p97, %rd114, %rd2;
	@%p97 bra 	$L__BB0_194;
	mov.b32 	%r201, 1065353216;
	st.global.u32 	[%rd10+12160], %r201;
	mov.b32 	%r202, 1073741824;
	st.global.u32 	[%rd11+12160], %r202;
$L__BB0_194:
	add.s64 	%rd115, %rd9, 3072;
	setp.ge.u64 	%p98, %rd115, %rd2;
	@%p98 bra 	$L__BB0_196;
	mov.b32 	%r203, 1065353216;
	st.global.u32 	[%rd10+12288], %r203;
	mov.b32 	%r204, 1073741824;
	st.global.u32 	[%rd11+12288], %r204;
$L__BB0_196:
	add.s64 	%rd116, %rd9, 3104;
	setp.ge.u64 	%p99, %rd116, %rd2;
	@%p99 bra 	$L__BB0_198;
	mov.b32 	%r205, 1065353216;
	st.global.u32 	[%rd10+12416], %r205;
	mov.b32 	%r206, 1073741824;
	st.global.u32 	[%rd11+12416], %r206;
$L__BB0_198:
	add.s64 	%rd117, %rd9, 3136;
	setp.ge.u64 	%p100, %rd117, %rd2;
	@%p100 bra 	$L__BB0_200;
	mov.b32 	%r207, 1065353216;
	st.global.u32 	[%rd10+12544], %r207;
	mov.b32 	%r208, 1073741824;
	st.global.u32 	[%rd11+12544], %r208;
$L__BB0_200:
	add.s64 	%rd118, %rd9, 3168;
	setp.ge.u64 	%p101, %rd118, %rd2;
	@%p101 bra 	$L__BB0_202;
	mov.b32 	%r209, 1065353216;
	st.global.u32 	[%rd10+12672], %r209;
	mov.b32 	%r210, 1073741824;
	st.global.u32 	[%rd11+12672], %r210;
$L__BB0_202:
	add.s64 	%rd119, %rd9, 3200;
	setp.ge.u64 	%p102, %rd119, %rd2;
	@%p102 bra 	$L__BB0_204;
	mov.b32 	%r211, 1065353216;
	st.global.u32 	[%rd10+12800], %r211;
	mov.b32 	%r212, 1073741824;
	st.global.u32 	[%rd11+12800], %r212;
$L__BB0_204:
	add.s64 	%rd120, %rd9, 3232;
	setp.ge.u64 	%p103, %rd120, %rd2;
	@%p103 bra 	$L__BB0_206;
	mov.b32 	%r213, 1065353216;
	st.global.u32 	[%rd10+12928], %r213;
	mov.b32 	%r214, 1073741824;
	st.global.u32 	[%rd11+12928], %r214;
$L__BB0_206:
	add.s64 	%rd121, %rd9, 3264;
	setp.ge.u64 	%p104, %rd121, %rd2;
	@%p104 bra 	$L__BB0_208;
	mov.b32 	%r215, 1065353216;
	st.global.u32 	[%rd10+13056], %r215;
	mov.b32 	%r216, 1073741824;
	st.global.u32 	[%rd11+13056], %r216;
$L__BB0_208:
	add.s64 	%rd122, %rd9, 3296;
	setp.ge.u64 	%p105, %rd122, %rd2;
	@%p105 bra 	$L__BB0_210;
	mov.b32 	%r217, 1065353216;
	st.global.u32 	[%rd10+13184], %r217;
	mov.b32 	%r218, 1073741824;
	st.global.u32 	[%rd11+13184], %r218;
$L__BB0_210:
	add.s64 	%rd123, %rd9, 3328;
	setp.ge.u64 	%p106, %rd123, %rd2;
	@%p106 bra 	$L__BB0_212;
	mov.b32 	%r219, 1065353216;
	st.global.u32 	[%rd10+13312], %r219;
	mov.b32 	%r220, 1073741824;
	st.global.u32 	[%rd11+13312], %r220;
$L__BB0_212:
	add.s64 	%rd124, %rd9, 3360;
	setp.ge.u64 	%p107, %rd124, %rd2;
	@%p107 bra 	$L__BB0_214;
	mov.b32 	%r221, 1065353216;
	st.global.u32 	[%rd10+13440], %r221;
	mov.b32 	%r222, 1073741824;
	st.global.u32 	[%rd11+13440], %r222;
$L__BB0_214:
	add.s64 	%rd125, %rd9, 3392;
	setp.ge.u64 	%p108, %rd125, %rd2;
	@%p108 bra 	$L__BB0_216;
	mov.b32 	%r223, 1065353216;
	st.global.u32 	[%rd10+13568], %r223;
	mov.b32 	%r224, 1073741824;
	st.global.u32 	[%rd11+13568], %r224;
$L__BB0_216:
	add.s64 	%rd126, %rd9, 3424;
	setp.ge.u64 	%p109, %rd126, %rd2;
	@%p109 bra 	$L__BB0_218;
	mov.b32 	%r225, 1065353216;
	st.global.u32 	[%rd10+13696], %r225;
	mov.b32 	%r226, 1073741824;
	st.global.u32 	[%rd11+13696], %r226;
$L__BB0_218:
	add.s64 	%rd127, %rd9, 3456;
	setp.ge.u64 	%p110, %rd127, %rd2;
	@%p110 bra 	$L__BB0_220;
	mov.b32 	%r227, 1065353216;
	st.global.u32 	[%rd10+13824], %r227;
	mov.b32 	%r228, 1073741824;
	st.global.u32 	[%rd11+13824], %r228;
$L__BB0_220:
	add.s64 	%rd128, %rd9, 3488;
	setp.ge.u64 	%p111, %rd128, %rd2;
	@%p111 bra 	$L__BB0_222;
	mov.b32 	%r229, 1065353216;
	st.global.u32 	[%rd10+13952], %r229;
	mov.b32 	%r230, 1073741824;
	st.global.u32 	[%rd11+13952], %r230;
$L__BB0_222:
	add.s64 	%rd129, %rd9, 3520;
	setp.ge.u64 	%p112, %rd129, %rd2;
	@%p112 bra 	$L__BB0_224;
	mov.b32 	%r231, 1065353216;
	st.global.u32 	[%rd10+14080], %r231;
	mov.b32 	%r232, 1073741824;
	st.global.u32 	[%rd11+14080], %r232;
$L__BB0_224:
	add.s64 	%rd130, %rd9, 3552;
	setp.ge.u64 	%p113, %rd130, %rd2;
	@%p113 bra 	$L__BB0_226;
	mov.b32 	%r233, 1065353216;
	st.global.u32 	[%rd10+14208], %r233;
	mov.b32 	%r234, 1073741824;
	st.global.u32 	[%rd11+14208], %r234;
$L__BB0_226:
	add.s64 	%rd131, %rd9, 3584;
	setp.ge.u64 	%p114, %rd131, %rd2;
	@%p114 bra 	$L__BB0_228;
	mov.b32 	%r235, 1065353216;
	st.global.u32 	[%rd10+14336], %r235;
	mov.b32 	%r236, 1073741824;
	st.global.u32 	[%rd11+14336], %r236;
$L__BB0_228:
	add.s64 	%rd132, %rd9, 3616;
	setp.ge.u64 	%p115, %rd132, %rd2;
	@%p115 bra 	$L__BB0_230;
	mov.b32 	%r237, 1065353216;
	st.global.u32 	[%rd10+14464], %r237;
	mov.b32 	%r238, 1073741824;
	st.global.u32 	[%rd11+14464], %r238;
$L__BB0_230:
	add.s64 	%rd133, %rd9, 3648;
	setp.ge.u64 	%p116, %rd133, %rd2;
	@%p116 bra 	$L__BB0_232;
	mov.b32 	%r239, 1065353216;
	st.global.u32 	[%rd10+14592], %r239;
	mov.b32 	%r240, 1073741824;
	st.global.u32 	[%rd11+14592], %r240;
$L__BB0_232:
	add.s64 	%rd134, %rd9, 3680;
	setp.ge.u64 	%p117, %rd134, %rd2;
	@%p117 bra 	$L__BB0_234;
	mov.b32 	%r241, 1065353216;
	st.global.u32 	[%rd10+14720], %r241;
	mov.b32 	%r242, 1073741824;
	st.global.u32 	[%rd11+14720], %r242;
$L__BB0_234:
	add.s64 	%rd135, %rd9, 3712;
	setp.ge.u64 	%p118, %rd135, %rd2;
	@%p118 bra 	$L__BB0_236;
	mov.b32 	%r243, 1065353216;
	st.global.u32 	[%rd10+14848], %r243;
	mov.b32 	%r244, 1073741824;
	st.global.u32 	[%rd11+14848], %r244;
$L__BB0_236:
	add.s64 	%rd136, %rd9, 3744;
	setp.ge.u64 	%p119, %rd136, %rd2;
	@%p119 bra 	$L__BB0_238;
	mov.b32 	%r245, 1065353216;
	st.global.u32 	[%rd10+14976], %r245;
	mov.b32 	%r246, 1073741824;
	st.global.u32 	[%rd11+14976], %r246;
$L__BB0_238:
	add.s64 	%rd137, %rd9, 3776;
	setp.ge.u64 	%p120, %rd137, %rd2;
	@%p120 bra 	$L__BB0_240;
	mov.b32 	%r247, 1065353216;
	st.global.u32 	[%rd10+15104], %r247;
	mov.b32 	%r248, 1073741824;
	st.global.u32 	[%rd11+15104], %r248;
$L__BB0_240:
	add.s64 	%rd138, %rd9, 3808;
	setp.ge.u64 	%p121, %rd138, %rd2;
	@%p121 bra 	$L__BB0_242;
	mov.b32 	%r249, 1065353216;
	st.global.u32 	[%rd10+15232], %r249;
	mov.b32 	%r250, 1073741824;
	st.global.u32 	[%rd11+15232], %r250;
$L__BB0_242:
	add.s64 	%rd139, %rd9, 3840;
	setp.ge.u64 	%p122, %rd139, %rd2;
	@%p122 bra 	$L__BB0_244;
	mov.b32 	%r251, 1065353216;
	st.global.u32 	[%rd10+15360], %r251;
	mov.b32 	%r252, 1073741824;
	st.global.u32 	[%rd11+15360], %r252;
$L__BB0_244:
	add.s64 	%rd140, %rd9, 3872;
	setp.ge.u64 	%p123, %rd140, %rd2;
	@%p123 bra 	$L__BB0_246;
	mov.b32 	%r253, 1065353216;
	st.global.u32 	[%rd10+15488], %r253;
	mov.b32 	%r254, 1073741824;
	st.global.u32 	[%rd11+15488], %r254;
$L__BB0_246:
	add.s64 	%rd141, %rd9, 3904;
	setp.ge.u64 	%p124, %rd141, %rd2;
	@%p124 bra 	$L__BB0_248;
	mov.b32 	%r255, 1065353216;
	st.global.u32 	[%rd10+15616], %r255;
	mov.b32 	%r256, 1073741824;
	st.global.u32 	[%rd11+15616], %r256;
$L__BB0_248:
	add.s64 	%rd142, %rd9, 3936;
	setp.ge.u64 	%p125, %rd142, %rd2;
	@%p125 bra 	$L__BB0_250;
	mov.b32 	%r257, 1065353216;
	st.global.u32 	[%rd10+15744], %r257;
	mov.b32 	%r258, 1073741824;
	st.global.u32 	[%rd11+15744], %r258;
$L__BB0_250:
	add.s64 	%rd143, %rd9, 3968;
	setp.ge.u64 	%p126, %rd143, %rd2;
	@%p126 bra 	$L__BB0_252;
	mov.b32 	%r259, 1065353216;
	st.global.u32 	[%rd10+15872], %r259;
	mov.b32 	%r260, 1073741824;
	st.global.u32 	[%rd11+15872], %r260;
$L__BB0_252:
	add.s64 	%rd144, %rd9, 4000;
	setp.ge.u64 	%p127, %rd144, %rd2;
	@%p127 bra 	$L__BB0_254;
	mov.b32 	%r261, 1065353216;
	st.global.u32 	[%rd10+16000], %r261;
	mov.b32 	%r262, 1073741824;
	st.global.u32 	[%rd11+16000], %r262;
$L__BB0_254:
	add.s64 	%rd145, %rd9, 4032;
	setp.ge.u64 	%p128, %rd145, %rd2;
	@%p128 bra 	$L__BB0_256;
	mov.b32 	%r263, 1065353216;
	st.global.u32 	[%rd10+16128], %r263;
	mov.b32 	%r264, 1073741824;
	st.global.u32 	[%rd11+16128], %r264;
$L__BB0_256:
	add.s64 	%rd146, %rd9, 4064;
	setp.ge.u64 	%p129, %rd146, %rd2;
	@%p129 bra 	$L__BB0_258;
	mov.b32 	%r265, 1065353216;
	st.global.u32 	[%rd10+16256], %r265;
	mov.b32 	%r266, 1073741824;
	st.global.u32 	[%rd11+16256], %r266;
$L__BB0_258:
	add.s64 	%rd147, %rd9, 4096;
	setp.ge.u64 	%p130, %rd147, %rd2;
	@%p130 bra 	$L__BB0_260;
	mov.b32 	%r267, 1065353216;
	st.global.u32 	[%rd10+16384], %r267;
	mov.b32 	%r268, 1073741824;
	st.global.u32 	[%rd11+16384], %r268;
$L__BB0_260:
	add.s64 	%rd148, %rd9, 4128;
	setp.ge.u64 	%p131, %rd148, %rd2;
	@%p131 bra 	$L__BB0_262;
	mov.b32 	%r269, 1065353216;
	st.global.u32 	[%rd10+16512], %r269;
	mov.b32 	%r270, 1073741824;
	st.global.u32 	[%rd11+16512], %r270;
$L__BB0_262:
	add.s64 	%rd149, %rd9, 4160;
	setp.ge.u64 	%p132, %rd149, %rd2;
	@%p132 bra 	$L__BB0_264;
	mov.b32 	%r271, 1065353216;
	st.global.u32 	[%rd10+16640], %r271;
	mov.b32 	%r272, 1073741824;
	st.global.u32 	[%rd11+16640], %r272;
$L__BB0_264:
	add.s64 	%rd150, %rd9, 4192;
	setp.ge.u64 	%p133, %rd150, %rd2;
	@%p133 bra 	$L__BB0_266;
	mov.b32 	%r273, 1065353216;
	st.global.u32 	[%rd10+16768], %r273;
	mov.b32 	%r274, 1073741824;
	st.global.u32 	[%rd11+16768], %r274;
$L__BB0_266:
	add.s64 	%rd151, %rd9, 4224;
	setp.ge.u64 	%p134, %rd151, %rd2;
	@%p134 bra 	$L__BB0_268;
	mov.b32 	%r275, 1065353216;
	st.global.u32 	[%rd10+16896], %r275;
	mov.b32 	%r276, 1073741824;
	st.global.u32 	[%rd11+16896], %r276;
$L__BB0_268:
	add.s64 	%rd152, %rd9, 4256;
	setp.ge.u64 	%p135, %rd152, %rd2;
	@%p135 bra 	$L__BB0_270;
	mov.b32 	%r277, 1065353216;
	st.global.u32 	[%rd10+17024], %r277;
	mov.b32 	%r278, 1073741824;
	st.global.u32 	[%rd11+17024], %r278;
$L__BB0_270:
	add.s64 	%rd153, %rd9, 4288;
	setp.ge.u64 	%p136, %rd153, %rd2;
	@%p136 bra 	$L__BB0_272;
	mov.b32 	%r279, 1065353216;
	st.global.u32 	[%rd10+17152], %r279;
	mov.b32 	%r280, 1073741824;
	st.global.u32 	[%rd11+17152], %r280;
$L__BB0_272:
	add.s64 	%rd154, %rd9, 4320;
	setp.ge.u64 	%p137, %rd154, %rd2;
	@%p137 bra 	$L__BB0_274;
	mov.b32 	%r281, 1065353216;
	st.global.u32 	[%rd10+17280], %r281;
	mov.b32 	%r282, 1073741824;
	st.global.u32 	[%rd11+17280], %r282;
$L__BB0_274:
	add.s64 	%rd155, %rd9, 4352;
	setp.ge.u64 	%p138, %rd155, %rd2;
	@%p138 bra 	$L__BB0_276;
	mov.b32 	%r283, 1065353216;
	st.global.u32 	[%rd10+17408], %r283;
	mov.b32 	%r284, 1073741824;
	st.global.u32 	[%rd11+17408], %r284;
$L__BB0_276:
	add.s64 	%rd156, %rd9, 4384;
	setp.ge.u64 	%p139, %rd156, %rd2;
	@%p139 bra 	$L__BB0_278;
	mov.b32 	%r285, 1065353216;
	st.global.u32 	[%rd10+17536], %r285;
	mov.b32 	%r286, 1073741824;
	st.global.u32 	[%rd11+17536], %r286;
$L__BB0_278:
	add.s64 	%rd157, %rd9, 4416;
	setp.ge.u64 	%p140, %rd157, %rd2;
	@%p140 bra 	$L__BB0_280;
	mov.b32 	%r287, 1065353216;
	st.global.u32 	[%rd10+17664], %r287;
	mov.b32 	%r288, 1073741824;
	st.global.u32 	[%rd11+17664], %r288;
$L__BB0_280:
	add.s64 	%rd158, %rd9, 4448;
	setp.ge.u64 	%p141, %rd158, %rd2;
	@%p141 bra 	$L__BB0_282;
	mov.b32 	%r289, 1065353216;
	st.global.u32 	[%rd10+17792], %r289;
	mov.b32 	%r290, 1073741824;
	st.global.u32 	[%rd11+17792], %r290;
$L__BB0_282:
	add.s64 	%rd159, %rd9, 4480;
	setp.ge.u64 	%p142, %rd159, %rd2;
	@%p142 bra 	$L__BB0_284;
	mov.b32 	%r291, 1065353216;
	st.global.u32 	[%rd10+17920], %r291;
	mov.b32 	%r292, 1073741824;
	st.global.u32 	[%rd11+17920], %r292;
$L__BB0_284:
	add.s64 	%rd160, %rd9, 4512;
	setp.ge.u64 	%p143, %rd160, %rd2;
	@%p143 bra 	$L__BB0_286;
	mov.b32 	%r293, 1065353216;
	st.global.u32 	[%rd10+18048], %r293;
	mov.b32 	%r294, 1073741824;
	st.global.u32 	[%rd11+18048], %r294;
$L__BB0_286:
	add.s64 	%rd161, %rd9, 4544;
	setp.ge.u64 	%p144, %rd161, %rd2;
	@%p144 bra 	$L__BB0_288;
	mov.b32 	%r295, 1065353216;
	st.global.u32 	[%rd10+18176], %r295;
	mov.b32 	%r296, 1073741824;
	st.global.u32 	[%rd11+18176], %r296;
$L__BB0_288:
	add.s64 	%rd162, %rd9, 4576;
	setp.ge.u64 	%p145, %rd162, %rd2;
	@%p145 bra 	$L__BB0_290;
	mov.b32 	%r297, 1065353216;
	st.global.u32 	[%rd10+18304], %r297;
	mov.b32 	%r298, 1073741824;
	st.global.u32 	[%rd11+18304], %r298;
$L__BB0_290:
	add.s64 	%rd163, %rd9, 4608;
	setp.ge.u64 	%p146, %rd163, %rd2;
	@%p146 bra 	$L__BB0_292;
	mov.b32 	%r299, 1065353216;
	st.global.u32 	[%rd10+18432], %r299;
	mov.b32 	%r300, 1073741824;
	st.global.u32 	[%rd11+18432], %r300;
$L__BB0_292:
	add.s64 	%rd164, %rd9, 4640;
	setp.ge.u64 	%p147, %rd164, %rd2;
	@%p147 bra 	$L__BB0_294;
	mov.b32 	%r301, 1065353216;
	st.global.u32 	[%rd10+18560], %r301;
	mov.b32 	%r302, 1073741824;
	st.global.u32 	[%rd11+18560], %r302;
$L__BB0_294:
	add.s64 	%rd165, %rd9, 4672;
	setp.ge.u64 	%p148, %rd165, %rd2;
	@%p148 bra 	$L__BB0_296;
	mov.b32 	%r303, 1065353216;
	st.global.u32 	[%rd10+18688], %r303;
	mov.b32 	%r304, 1073741824;
	st.global.u32 	[%rd11+18688], %r304;
$L__BB0_296:
	add.s64 	%rd166, %rd9, 4704;
	setp.ge.u64 	%p149, %rd166, %rd2;
	@%p149 bra 	$L__BB0_298;
	mov.b32 	%r305, 1065353216;
	st.global.u32 	[%rd10+18816], %r305;
	mov.b32 	%r306, 1073741824;
	st.global.u32 	[%rd11+18816], %r306;
$L__BB0_298:
	add.s64 	%rd167, %rd9, 4736;
	setp.ge.u64 	%p150, %rd167, %rd2;
	@%p150 bra 	$L__BB0_300;
	mov.b32 	%r307, 1065353216;
	st.global.u32 	[%rd10+18944], %r307;
	mov.b32 	%r308, 1073741824;
	st.global.u32 	[%rd11+18944], %r308;
$L__BB0_300:
	add.s64 	%rd168, %rd9, 4768;
	setp.ge.u64 	%p151, %rd168, %rd2;
	@%p151 bra 	$L__BB0_302;
	mov.b32 	%r309, 1065353216;
	st.global.u32 	[%rd10+19072], %r309;
	mov.b32 	%r310, 1073741824;
	st.global.u32 	[%rd11+19072], %r310;
$L__BB0_302:
	add.s64 	%rd169, %rd9, 4800;
	setp.ge.u64 	%p152, %rd169, %rd2;
	@%p152 bra 	$L__BB0_304;
	mov.b32 	%r311, 1065353216;
	st.global.u32 	[%rd10+19200], %r311;
	mov.b32 	%r312, 1073741824;
	st.global.u32 	[%rd11+19200], %r312;
$L__BB0_304:
	add.s64 	%rd170, %rd9, 4832;
	setp.ge.u64 	%p153, %rd170, %rd2;
	@%p153 bra 	$L__BB0_306;
	mov.b32 	%r313, 1065353216;
	st.global.u32 	[%rd10+19328], %r313;
	mov.b32 	%r314, 1073741824;
	st.global.u32 	[%rd11+19328], %r314;
$L__BB0_306:
	add.s64 	%rd171, %rd9, 4864;
	setp.ge.u64 	%p154, %rd171, %rd2;
	@%p154 bra 	$L__BB0_308;
	mov.b32 	%r315, 1065353216;
	st.global.u32 	[%rd10+19456], %r315;
	mov.b32 	%r316, 1073741824;
	st.global.u32 	[%rd11+19456], %r316;
$L__BB0_308:
	add.s64 	%rd172, %rd9, 4896;
	setp.ge.u64 	%p155, %rd172, %rd2;
	@%p155 bra 	$L__BB0_310;
	mov.b32 	%r317, 1065353216;
	st.global.u32 	[%rd10+19584], %r317;
	mov.b32 	%r318, 1073741824;
	st.global.u32 	[%rd11+19584], %r318;
$L__BB0_310:
	add.s64 	%rd173, %rd9, 4928;
	setp.ge.u64 	%p156, %rd173, %rd2;
	@%p156 bra 	$L__BB0_312;
	mov.b32 	%r319, 1065353216;
	st.global.u32 	[%rd10+19712], %r319;
	mov.b32 	%r320, 1073741824;
	st.global.u32 	[%rd11+19712], %r320;
$L__BB0_312:
	add.s64 	%rd174, %rd9, 4960;
	setp.ge.u64 	%p157, %rd174, %rd2;
	@%p157 bra 	$L__BB0_314;
	mov.b32 	%r321, 1065353216;
	st.global.u32 	[%rd10+19840], %r321;
	mov.b32 	%r322, 1073741824;
	st.global.u32 	[%rd11+19840], %r322;
$L__BB0_314:
	add.s64 	%rd175, %rd9, 4992;
	setp.ge.u64 	%p158, %rd175, %rd2;
	@%p158 bra 	$L__BB0_316;
	mov.b32 	%r323, 1065353216;
	st.global.u32 	[%rd10+19968], %r323;
	mov.b32 	%r324, 1073741824;
	st.global.u32 	[%rd11+19968], %r324;
$L__BB0_316:
	add.s64 	%rd176, %rd9, 5024;
	setp.ge.u64 	%p159, %rd176, %rd2;
	@%p159 bra 	$L__BB0_318;
	mov.b32 	%r325, 1065353216;
	st.global.u32 	[%rd10+20096], %r325;
	mov.b32 	%r326, 1073741824;
	st.global.u32 	[%rd11+20096], %r326;
$L__BB0_318:
	add.s64 	%rd177, %rd9, 5056;
	setp.ge.u64 	%p160, %rd177, %rd2;
	@%p160 bra 	$L__BB0_320;
	mov.b32 	%r327, 1065353216;
	st.global.u32 	[%rd10+20224], %r327;
	mov.b32 	%r328, 1073741824;
	st.global.u32 	[%rd11+20224], %r328;
$L__BB0_320:
	add.s64 	%rd178, %rd9, 5088;
	setp.ge.u64 	%p161, %rd178, %rd2;
	@%p161 bra 	$L__BB0_322;
	mov.b32 	%r329, 1065353216;
	st.global.u32 	[%rd10+20352], %r329;
	mov.b32 	%r330, 1073741824;
	st.global.u32 	[%rd11+20352], %r330;
$L__BB0_322:
	add.s64 	%rd179, %rd9, 5120;
	setp.ge.u64 	%p162, %rd179, %rd2;
	@%p162 bra 	$L__BB0_324;
	mov.b32 	%r331, 1065353216;
	st.global.u32 	[%rd10+20480], %r331;
	mov.b32 	%r332, 1073741824;
	st.global.u32 	[%rd11+20480], %r332;
$L__BB0_324:
	add.s64 	%rd180, %rd9, 5152;
	setp.ge.u64 	%p163, %rd180, %rd2;
	@%p163 bra 	$L__BB0_326;
	mov.b32 	%r333, 1065353216;
	st.global.u32 	[%rd10+20608], %r333;
	mov.b32 	%r334, 1073741824;
	st.global.u32 	[%rd11+20608], %r334;
$L__BB0_326:
	add.s64 	%rd181, %rd9, 5184;
	setp.ge.u64 	%p164, %rd181, %rd2;
	@%p164 bra 	$L__BB0_328;
	mov.b32 	%r335, 1065353216;
	st.global.u32 	[%rd10+20736], %r335;
	mov.b32 	%r336, 1073741824;
	st.global.u32 	[%rd11+20736], %r336;
$L__BB0_328:
	add.s64 	%rd182, %rd9, 5216;
	setp.ge.u64 	%p165, %rd182, %rd2;
	@%p165 bra 	$L__BB0_330;
	mov.b32 	%r337, 1065353216;
	st.global.u32 	[%rd10+20864], %r337;
	mov.b32 	%r338, 1073741824;
	st.global.u32 	[%rd11+20864], %r338;
$L__BB0_330:
	add.s64 	%rd183, %rd9, 5248;
	setp.ge.u64 	%p166, %rd183, %rd2;
	@%p166 bra 	$L__BB0_332;
	mov.b32 	%r339, 1065353216;
	st.global.u32 	[%rd10+20992], %r339;
	mov.b32 	%r340, 1073741824;
	st.global.u32 	[%rd11+20992], %r340;
$L__BB0_332:
	add.s64 	%rd184, %rd9, 5280;
	setp.ge.u64 	%p167, %rd184, %rd2;
	@%p167 bra 	$L__BB0_334;
	mov.b32 	%r341, 1065353216;
	st.global.u32 	[%rd10+21120], %r341;
	mov.b32 	%r342, 1073741824;
	st.global.u32 	[%rd11+21120], %r342;
$L__BB0_334:
	add.s64 	%rd185, %rd9, 5312;
	setp.ge.u64 	%p168, %rd185, %rd2;
	@%p168 bra 	$L__BB0_336;
	mov.b32 	%r343, 1065353216;
	st.global.u32 	[%rd10+21248], %r343;
	mov.b32 	%r344, 1073741824;
	st.global.u32 	[%rd11+21248], %r344;
$L__BB0_336:
	add.s64 	%rd186, %rd9, 5344;
	setp.ge.u64 	%p169, %rd186, %rd2;
	@%p169 bra 	$L__BB0_338;
	mov.b32 	%r345, 1065353216;
	st.global.u32 	[%rd10+21376], %r345;
	mov.b32 	%r346, 1073741824;
	st.global.u32 	[%rd11+21376], %r346;
$L__BB0_338:
	add.s64 	%rd187, %rd9, 5376;
	setp.ge.u64 	%p170, %rd187, %rd2;
	@%p170 bra 	$L__BB0_340;
	mov.b32 	%r347, 1065353216;
	st.global.u32 	[%rd10+21504], %r347;
	mov.b32 	%r348, 1073741824;
	st.global.u32 	[%rd11+21504], %r348;
$L__BB0_340:
	add.s64 	%rd188, %rd9, 5408;
	setp.ge.u64 	%p171, %rd188, %rd2;
	@%p171 bra 	$L__BB0_342;
	mov.b32 	%r349, 1065353216;
	st.global.u32 	[%rd10+21632], %r349;
	mov.b32 	%r350, 1073741824;
	st.global.u32 	[%rd11+21632], %r350;
$L__BB0_342:
	add.s64 	%rd189, %rd9, 5440;
	setp.ge.u64 	%p172, %rd189, %rd2;
	@%p172 bra 	$L__BB0_344;
	mov.b32 	%r351, 1065353216;
	st.global.u32 	[%rd10+21760], %r351;
	mov.b32 	%r352, 1073741824;
	st.global.u32 	[%rd11+21760], %r352;
$L__BB0_344:
	add.s64 	%rd190, %rd9, 5472;
	setp.ge.u64 	%p173, %rd190, %rd2;
	@%p173 bra 	$L__BB0_346;
	mov.b32 	%r353, 1065353216;
	st.global.u32 	[%rd10+21888], %r353;
	mov.b32 	%r354, 1073741824;
	st.global.u32 	[%rd11+21888], %r354;
$L__BB0_346:
	add.s64 	%rd191, %rd9, 5504;
	setp.ge.u64 	%p174, %rd191, %rd2;
	@%p174 bra 	$L__BB0_348;
	mov.b32 	%r355, 1065353216;
	st.global.u32 	[%rd10+22016], %r355;
	mov.b32 	%r356, 1073741824;
	st.global.u32 	[%rd11+22016], %r356;
$L__BB0_348:
	add.s64 	%rd192, %rd9, 5536;
	setp.ge.u64 	%p175, %rd192, %rd2;
	@%p175 bra 	$L__BB0_350;
	mov.b32 	%r357, 1065353216;
	st.global.u32 	[%rd10+22144], %r357;
	mov.b32 	%r358, 1073741824;
	st.global.u32 	[%rd11+22144], %r358;
$L__BB0_350:
	add.s64 	%rd193, %rd9, 5568;
	setp.ge.u64 	%p176, %rd193, %rd2;
	@%p176 bra 	$L__BB0_352;
	mov.b32 	%r359, 1065353216;
	st.global.u32 	[%rd10+22272], %r359;
	mov.b32 	%r360, 1073741824;
	st.global.u32 	[%rd11+22272], %r360;
$L__BB0_352:
	add.s64 	%rd194, %rd9, 5600;
	setp.ge.u64 	%p177, %rd194, %rd2;
	@%p177 bra 	$L__BB0_354;
	mov.b32 	%r361, 1065353216;
	st.global.u32 	[%rd10+22400], %r361;
	mov.b32 	%r362, 1073741824;
	st.global.u32 	[%rd11+22400], %r362;
$L__BB0_354:
	add.s64 	%rd195, %rd9, 5632;
	setp.ge.u64 	%p178, %rd195, %rd2;
	@%p178 bra 	$L__BB0_356;
	mov.b32 	%r363, 1065353216;
	st.global.u32 	[%rd10+22528], %r363;
	mov.b32 	%r364, 1073741824;
	st.global.u32 	[%rd11+22528], %r364;
$L__BB0_356:
	add.s64 	%rd196, %rd9, 5664;
	setp.ge.u64 	%p179, %rd196, %rd2;
	@%p179 bra 	$L__BB0_358;
	mov.b32 	%r365, 1065353216;
	st.global.u32 	[%rd10+22656], %r365;
	mov.b32 	%r366, 1073741824;
	st.global.u32 	[%rd11+22656], %r366;
$L__BB0_358:
	add.s64 	%rd197, %rd9, 5696;
	setp.ge.u64 	%p180, %rd197, %rd2;
	@%p180 bra 	$L__BB0_360;
	mov.b32 	%r367, 1065353216;
	st.global.u32 	[%rd10+22784], %r367;
	mov.b32 	%r368, 1073741824;
	st.global.u32 	[%rd11+22784], %r368;
$L__BB0_360:
	add.s64 	%rd198, %rd9, 5728;
	setp.ge.u64 	%p181, %rd198, %rd2;
	@%p181 bra 	$L__BB0_362;
	mov.b32 	%r369, 1065353216;
	st.global.u32 	[%rd10+22912], %r369;
	mov.b32 	%r370, 1073741824;
	st.global.u32 	[%rd11+22912], %r370;
$L__BB0_362:
	add.s64 	%rd199, %rd9, 5760;
	setp.ge.u64 	%p182, %rd199, %rd2;
	@%p182 bra 	$L__BB0_364;
	mov.b32 	%r371, 1065353216;
	st.global.u32 	[%rd10+23040], %r371;
	mov.b32 	%r372, 1073741824;
	st.global.u32 	[%rd11+23040], %r372;
$L__BB0_364:
	add.s64 	%rd200, %rd9, 5792;
	setp.ge.u64 	%p183, %rd200, %rd2;
	@%p183 bra 	$L__BB0_366;
	mov.b32 	%r373, 1065353216;
	st.global.u32 	[%rd10+23168], %r373;
	mov.b32 	%r374, 1073741824;
	st.global.u32 	[%rd11+23168], %r374;
$L__BB0_366:
	add.s64 	%rd201, %rd9, 5824;
	setp.ge.u64 	%p184, %rd201, %rd2;
	@%p184 bra 	$L__BB0_368;
	mov.b32 	%r375, 1065353216;
	st.global.u32 	[%rd10+23296], %r375;
	mov.b32 	%r376, 1073741824;
	st.global.u32 	[%rd11+23296], %r376;
$L__BB0_368:
	add.s64 	%rd202, %rd9, 5856;
	setp.ge.u64 	%p185, %rd202, %rd2;
	@%p185 bra 	$L__BB0_370;
	mov.b32 	%r377, 1065353216;
	st.global.u32 	[%rd10+23424], %r377;
	mov.b32 	%r378, 1073741824;
	st.global.u32 	[%rd11+23424], %r378;
$L__BB0_370:
	add.s64 	%rd203, %rd9, 5888;
	setp.ge.u64 	%p186, %rd203, %rd2;
	@%p186 bra 	$L__BB0_372;
	mov.b32 	%r379, 1065353216;
	st.global.u32 	[%rd10+23552], %r379;
	mov.b32 	%r380, 1073741824;
	st.global.u32 	[%rd11+23552], %r380;
$L__BB0_372:
	add.s64 	%rd204, %rd9, 5920;
	setp.ge.u64 	%p187, %rd204, %rd2;
	@%p187 bra 	$L__BB0_374;
	mov.b32 	%r381, 1065353216;
	st.global.u32 	[%rd10+23680], %r381;
	mov.b32 	%r382, 1073741824;
	st.global.u32 	[%rd11+23680], %r382;
$L__BB0_374:
	add.s64 	%rd205, %rd9, 5952;
	setp.ge.u64 	%p188, %rd205, %rd2;
	@%p188 bra 	$L__BB0_376;
	mov.b32 	%r383, 1065353216;
	st.global.u32 	[%rd10+23808], %r383;
	mov.b32 	%r384, 1073741824;
	st.global.u32 	[%rd11+23808], %r384;
$L__BB0_376:
	add.s64 	%rd206, %rd9, 5984;
	setp.ge.u64 	%p189, %rd206, %rd2;
	@%p189 bra 	$L__BB0_378;
	mov.b32 	%r385, 1065353216;
	st.global.u32 	[%rd10+23936], %r385;
	mov.b32 	%r386, 1073741824;
	st.global.u32 	[%rd11+23936], %r386;
$L__BB0_378:
	add.s64 	%rd207, %rd9, 6016;
	setp.ge.u64 	%p190, %rd207, %rd2;
	@%p190 bra 	$L__BB0_380;
	mov.b32 	%r387, 1065353216;
	st.global.u32 	[%rd10+24064], %r387;
	mov.b32 	%r388, 1073741824;
	st.global.u32 	[%rd11+24064], %r388;
$L__BB0_380:
	add.s64 	%rd208, %rd9, 6048;
	setp.ge.u64 	%p191, %rd208, %rd2;
	@%p191 bra 	$L__BB0_382;
	mov.b32 	%r389, 1065353216;
	st.global.u32 	[%rd10+24192], %r389;
	mov.b32 	%r390, 1073741824;
	st.global.u32 	[%rd11+24192], %r390;
$L__BB0_382:
	add.s64 	%rd209, %rd9, 6080;
	setp.ge.u64 	%p192, %rd209, %rd2;
	@%p192 bra 	$L__BB0_384;
	mov.b32 	%r391, 1065353216;
	st.global.u32 	[%rd10+24320], %r391;
	mov.b32 	%r392, 1073741824;
	st.global.u32 	[%rd11+24320], %r392;
$L__BB0_384:
	add.s64 	%rd210, %rd9, 6112;
	setp.ge.u64 	%p193, %rd210, %rd2;
	@%p193 bra 	$L__BB0_386;
	mov.b32 	%r393, 1065353216;
	st.global.u32 	[%rd10+24448], %r393;
	mov.b32 	%r394, 1073741824;
	st.global.u32 	[%rd11+24448], %r394;
$L__BB0_386:
	add.s64 	%rd211, %rd9, 6144;
	setp.ge.u64 	%p194, %rd211, %rd2;
	@%p194 bra 	$L__BB0_388;
	mov.b32 	%r395, 1065353216;
	st.global.u32 	[%rd10+24576], %r395;
	mov.b32 	%r396, 1073741824;
	st.global.u32 	[%rd11+24576], %r396;
$L__BB0_388:
	add.s64 	%rd212, %rd9, 6176;
	setp.ge.u64 	%p195, %rd212, %rd2;
	@%p195 bra 	$L__BB0_390;
	mov.b32 	%r397, 1065353216;
	st.global.u32 	[%rd10+24704], %r397;
	mov.b32 	%r398, 1073741824;
	st.global.u32 	[%rd11+24704], %r398;
$L__BB0_390:
	add.s64 	%rd213, %rd9, 6208;
	setp.ge.u64 	%p196, %rd213, %rd2;
	@%p196 bra 	$L__BB0_392;
	mov.b32 	%r399, 1065353216;
	st.global.u32 	[%rd10+24832], %r399;
	mov.b32 	%r400, 1073741824;
	st.global.u32 	[%rd11+24832], %r400;
$L__BB0_392:
	add.s64 	%rd214, %rd9, 6240;
	setp.ge.u64 	%p197, %rd214, %rd2;
	@%p197 bra 	$L__BB0_394;
	mov.b32 	%r401, 1065353216;
	st.global.u32 	[%rd10+24960], %r401;
	mov.b32 	%r402, 1073741824;
	st.global.u32 	[%rd11+24960], %r402;
$L__BB0_394:
	add.s64 	%rd215, %rd9, 6272;
	setp.ge.u64 	%p198, %rd215, %rd2;
	@%p198 bra 	$L__BB0_396;
	mov.b32 	%r403, 1065353216;
	st.global.u32 	[%rd10+25088], %r403;
	mov.b32 	%r404, 1073741824;
	st.global.u32 	[%rd11+25088], %r404;
$L__BB0_396:
	add.s64 	%rd216, %rd9, 6304;
	setp.ge.u64 	%p199, %rd216, %rd2;
	@%p199 bra 	$L__BB0_398;
	mov.b32 	%r405, 1065353216;
	st.global.u32 	[%rd10+25216], %r405;
	mov.b32 	%r406, 1073741824;
	st.global.u32 	[%rd11+25216], %r406;
$L__BB0_398:
	add.s64 	%rd217, %rd9, 6336;
	setp.ge.u64 	%p200, %rd217, %rd2;
	@%p200 bra 	$L__BB0_400;
	mov.b32 	%r407, 1065353216;
	st.global.u32 	[%rd10+25344], %r407;
	mov.b32 	%r408, 1073741824;
	st.global.u32 	[%rd11+25344], %r408;
$L__BB0_400:
	add.s64 	%rd218, %rd9, 6368;
	setp.ge.u64 	%p201, %rd218, %rd2;
	@%p201 bra 	$L__BB0_402;
	mov.b32 	%r409, 1065353216;
	st.global.u32 	[%rd10+25472], %r409;
	mov.b32 	%r410, 1073741824;
	st.global.u32 	[%rd11+25472], %r410;
$L__BB0_402:
	add.s64 	%rd219, %rd9, 6400;
	setp.ge.u64 	%p202, %rd219, %rd2;
	@%p202 bra 	$L__BB0_404;
	mov.b32 	%r411, 1065353216;
	st.global.u32 	[%rd10+25600], %r411;
	mov.b32 	%r412, 1073741824;
	st.global.u32 	[%rd11+25600], %r412;
$L__BB0_404:
	add.s64 	%rd220, %rd9, 6432;
	setp.ge.u64 	%p203, %rd220, %rd2;
	@%p203 bra 	$L__BB0_406;
	mov.b32 	%r413, 1065353216;
	st.global.u32 	[%rd10+25728], %r413;
	mov.b32 	%r414, 1073741824;
	st.global.u32 	[%rd11+25728], %r414;
$L__BB0_406:
	add.s64 	%rd221, %rd9, 6464;
	setp.ge.u64 	%p204, %rd221, %rd2;
	@%p204 bra 	$L__BB0_408;
	mov.b32 	%r415, 1065353216;
	st.global.u32 	[%rd10+25856], %r415;
	mov.b32 	%r416, 1073741824;
	st.global.u32 	[%rd11+25856], %r416;
$L__BB0_408:
	add.s64 	%rd222, %rd9, 6496;
	setp.ge.u64 	%p205, %rd222, %rd2;
	@%p205 bra 	$L__BB0_410;
	mov.b32 	%r417, 1065353216;
	st.global.u32 	[%rd10+25984], %r417;
	mov.b32 	%r418, 1073741824;
	st.global.u32 	[%rd11+25984], %r418;
$L__BB0_410:
	add.s64 	%rd223, %rd9, 6528;
	setp.ge.u64 	%p206, %rd223, %rd2;
	@%p206 bra 	$L__BB0_412;
	mov.b32 	%r419, 1065353216;
	st.global.u32 	[%rd10+26112], %r419;
	mov.b32 	%r420, 1073741824;
	st.global.u32 	[%rd11+26112], %r420;
$L__BB0_412:
	add.s64 	%rd224, %rd9, 6560;
	setp.ge.u64 	%p207, %rd224, %rd2;
	@%p207 bra 	$L__BB0_414;
	mov.b32 	%r421, 1065353216;
	st.global.u32 	[%rd10+26240], %r421;
	mov.b32 	%r422, 1073741824;
	st.global.u32 	[%rd11+26240], %r422;
$L__BB0_414:
	add.s64 	%rd225, %rd9, 6592;
	setp.ge.u64 	%p208, %rd225, %rd2;
	@%p208 bra 	$L__BB0_416;
	mov.b32 	%r423, 1065353216;
	st.global.u32 	[%rd10+26368], %r423;
	mov.b32 	%r424, 1073741824;
	st.global.u32 	[%rd11+26368], %r424;
$L__BB0_416:
	add.s64 	%rd226, %rd9, 6624;
	setp.ge.u64 	%p209, %rd226, %rd2;
	@%p209 bra 	$L__BB0_418;
	mov.b32 	%r425, 1065353216;
	st.global.u32 	[%rd10+26496], %r425;
	mov.b32 	%r426, 1073741824;
	st.global.u32 	[%rd11+26496], %r426;
$L__BB0_418:
	add.s64 	%rd227, %rd9, 6656;
	setp.ge.u64 	%p210, %rd227, %rd2;
	@%p210 bra 	$L__BB0_420;
	mov.b32 	%r427, 1065353216;
	st.global.u32 	[%rd10+26624], %r427;
	mov.b32 	%r428, 1073741824;
	st.global.u32 	[%rd11+26624], %r428;
$L__BB0_420:
	add.s64 	%rd228, %rd9, 6688;
	setp.ge.u64 	%p211, %rd228, %rd2;
	@%p211 bra 	$L__BB0_422;
	mov.b32 	%r429, 1065353216;
	st.global.u32 	[%rd10+26752], %r429;
	mov.b32 	%r430, 1073741824;
	st.global.u32 	[%rd11+26752], %r430;
$L__BB0_422:
	add.s64 	%rd229, %rd9, 6720;
	setp.ge.u64 	%p212, %rd229, %rd2;
	@%p212 bra 	$L__BB0_424;
	mov.b32 	%r431, 1065353216;
	st.global.u32 	[%rd10+26880], %r431;
	mov.b32 	%r432, 1073741824;
	st.global.u32 	[%rd11+26880], %r432;
$L__BB0_424:
	add.s64 	%rd230, %rd9, 6752;
	setp.ge.u64 	%p213, %rd230, %rd2;
	@%p213 bra 	$L__BB0_426;
	mov.b32 	%r433, 1065353216;
	st.global.u32 	[%rd10+27008], %r433;
	mov.b32 	%r434, 1073741824;
	st.global.u32 	[%rd11+27008], %r434;
$L__BB0_426:
	add.s64 	%rd231, %rd9, 6784;
	setp.ge.u64 	%p214, %rd231, %rd2;
	@%p214 bra 	$L__BB0_428;
	mov.b32 	%r435, 1065353216;
	st.global.u32 	[%rd10+27136], %r435;
	mov.b32 	%r436, 1073741824;
	st.global.u32 	[%rd11+27136], %r436;
$L__BB0_428:
	add.s64 	%rd232, %rd9, 6816;
	setp.ge.u64 	%p215, %rd232, %rd2;
	@%p215 bra 	$L__BB0_430;
	mov.b32 	%r437, 1065353216;
	st.global.u32 	[%rd10+27264], %r437;
	mov.b32 	%r438, 1073741824;
	st.global.u32 	[%rd11+27264], %r438;
$L__BB0_430:
	add.s64 	%rd233, %rd9, 6848;
	setp.ge.u64 	%p216, %rd233, %rd2;
	@%p216 bra 	$L__BB0_432;
	mov.b32 	%r439, 1065353216;
	st.global.u32 	[%rd10+27392], %r439;
	mov.b32 	%r440, 1073741824;
	st.global.u32 	[%rd11+27392], %r440;
$L__BB0_432:
	add.s64 	%rd234, %rd9, 6880;
	setp.ge.u64 	%p217, %rd234, %rd2;
	@%p217 bra 	$L__BB0_434;
	mov.b32 	%r441, 1065353216;
	st.global.u32 	[%rd10+27520], %r441;
	mov.b32 	%r442, 1073741824;
	st.global.u32 	[%rd11+27520], %r442;
$L__BB0_434:
	add.s64 	%rd235, %rd9, 6912;
	setp.ge.u64 	%p218, %rd235, %rd2;
	@%p218 bra 	$L__BB0_436;
	mov.b32 	%r443, 1065353216;
	st.global.u32 	[%rd10+27648], %r443;
	mov.b32 	%r444, 1073741824;
	st.global.u32 	[%rd11+27648], %r444;
$L__BB0_436:
	add.s64 	%rd236, %rd9, 6944;
	setp.ge.u64 	%p219, %rd236, %rd2;
	@%p219 bra 	$L__BB0_438;
	mov.b32 	%r445, 1065353216;
	st.global.u32 	[%rd10+27776], %r445;
	mov.b32 	%r446, 1073741824;
	st.global.u32 	[%rd11+27776], %r446;
$L__BB0_438:
	add.s64 	%rd237, %rd9, 6976;
	setp.ge.u64 	%p220, %rd237, %rd2;
	@%p220 bra 	$L__BB0_440;
	mov.b32 	%r447, 1065353216;
	st.global.u32 	[%rd10+27904], %r447;
	mov.b32 	%r448, 1073741824;
	st.global.u32 	[%rd11+27904], %r448;
$L__BB0_440:
	add.s64 	%rd238, %rd9, 7008;
	setp.ge.u64 	%p221, %rd238, %rd2;
	@%p221 bra 	$L__BB0_442;
	mov.b32 	%r449, 1065353216;
	st.global.u32 	[%rd10+28032], %r449;
	mov.b32 	%r450, 1073741824;
	st.global.u32 	[%rd11+28032], %r450;
$L__BB0_442:
	add.s64 	%rd239, %rd9, 7040;
	setp.ge.u64 	%p222, %rd239, %rd2;
	@%p222 bra 	$L__BB0_444;
	mov.b32 	%r451, 1065353216;
	st.global.u32 	[%rd10+28160], %r451;
	mov.b32 	%r452, 1073741824;
	st.global.u32 	[%rd11+28160], %r452;
$L__BB0_444:
	add.s64 	%rd240, %rd9, 7072;
	setp.ge.u64 	%p223, %rd240, %rd2;
	@%p223 bra 	$L__BB0_446;
	mov.b32 	%r453, 1065353216;
	st.global.u32 	[%rd10+28288], %r453;
	mov.b32 	%r454, 1073741824;
	st.global.u32 	[%rd11+28288], %r454;
$L__BB0_446:
	add.s64 	%rd241, %rd9, 7104;
	setp.ge.u64 	%p224, %rd241, %rd2;
	@%p224 bra 	$L__BB0_448;
	mov.b32 	%r455, 1065353216;
	st.global.u32 	[%rd10+28416], %r455;
	mov.b32 	%r456, 1073741824;
	st.global.u32 	[%rd11+28416], %r456;
$L__BB0_448:
	add.s64 	%rd242, %rd9, 7136;
	setp.ge.u64 	%p225, %rd242, %rd2;
	@%p225 bra 	$L__BB0_450;
	mov.b32 	%r457, 1065353216;
	st.global.u32 	[%rd10+28544], %r457;
	mov.b32 	%r458, 1073741824;
	st.global.u32 	[%rd11+28544], %r458;
$L__BB0_450:
	add.s64 	%rd243, %rd9, 7168;
	setp.ge.u64 	%p226, %rd243, %rd2;
	@%p226 bra 	$L__BB0_452;
	mov.b32 	%r459, 1065353216;
	st.global.u32 	[%rd10+28672], %r459;
	mov.b32 	%r460, 1073741824;
	st.global.u32 	[%rd11+28672], %r460;
$L__BB0_452:
	add.s64 	%rd244, %rd9, 7200;
	setp.ge.u64 	%p227, %rd244, %rd2;
	@%p227 bra 	$L__BB0_454;
	mov.b32 	%r461, 1065353216;
	st.global.u32 	[%rd10+28800], %r461;
	mov.b32 	%r462, 1073741824;
	st.global.u32 	[%rd11+28800], %r462;
$L__BB0_454:
	add.s64 	%rd245, %rd9, 7232;
	setp.ge.u64 	%p228, %rd245, %rd2;
	@%p228 bra 	$L__BB0_456;
	mov.b32 	%r463, 1065353216;
	st.global.u32 	[%rd10+28928], %r463;
	mov.b32 	%r464, 1073741824;
	st.global.u32 	[%rd11+28928], %r464;
$L__BB0_456:
	add.s64 	%rd246, %rd9, 7264;
	setp.ge.u64 	%p229, %rd246, %rd2;
	@%p229 bra 	$L__BB0_458;
	mov.b32 	%r465, 1065353216;
	st.global.u32 	[%rd10+29056], %r465;
	mov.b32 	%r466, 1073741824;
	st.global.u32 	[%rd11+29056], %r466;
$L__BB0_458:
	add.s64 	%rd247, %rd9, 7296;
	setp.ge.u64 	%p230, %rd247, %rd2;
	@%p230 bra 	$L__BB0_460;
	mov.b32 	%r467, 1065353216;
	st.global.u32 	[%rd10+29184], %r467;
	mov.b32 	%r468, 1073741824;
	st.global.u32 	[%rd11+29184], %r468;
$L__BB0_460:
	add.s64 	%rd248, %rd9, 7328;
	setp.ge.u64 	%p231, %rd248, %rd2;
	@%p231 bra 	$L__BB0_462;
	mov.b32 	%r469, 1065353216;
	st.global.u32 	[%rd10+29312], %r469;
	mov.b32 	%r470, 1073741824;
	st.global.u32 	[%rd11+29312], %r470;
$L__BB0_462:
	add.s64 	%rd249, %rd9, 7360;
	setp.ge.u64 	%p232, %rd249, %rd2;
	@%p232 bra 	$L__BB0_464;
	mov.b32 	%r471, 1065353216;
	st.global.u32 	[%rd10+29440], %r471;
	mov.b32 	%r472, 1073741824;
	st.global.u32 	[%rd11+29440], %r472;
$L__BB0_464:
	add.s64 	%rd250, %rd9, 7392;
	setp.ge.u64 	%p233, %rd250, %rd2;
	@%p233 bra 	$L__BB0_466;
	mov.b32 	%r473, 1065353216;
	st.global.u32 	[%rd10+29568], %r473;
	mov.b32 	%r474, 1073741824;
	st.global.u32 	[%rd11+29568], %r474;
$L__BB0_466:
	add.s64 	%rd251, %rd9, 7424;
	setp.ge.u64 	%p234, %rd251, %rd2;
	@%p234 bra 	$L__BB0_468;
	mov.b32 	%r475, 1065353216;
	st.global.u32 	[%rd10+29696], %r475;
	mov.b32 	%r476, 1073741824;
	st.global.u32 	[%rd11+29696], %r476;
$L__BB0_468:
	add.s64 	%rd252, %rd9, 7456;
	setp.ge.u64 	%p235, %rd252, %rd2;
	@%p235 bra 	$L__BB0_470;
	mov.b32 	%r477, 1065353216;
	st.global.u32 	[%rd10+29824], %r477;
	mov.b32 	%r478, 1073741824;
	st.global.u32 	[%rd11+29824], %r478;
$L__BB0_470:
	add.s64 	%rd253, %rd9, 7488;
	setp.ge.u64 	%p236, %rd253, %rd2;
	@%p236 bra 	$L__BB0_472;
	mov.b32 	%r479, 1065353216;
	st.global.u32 	[%rd10+29952], %r479;
	mov.b32 	%r480, 1073741824;
	st.global.u32 	[%rd11+29952], %r480;
$L__BB0_472:
	add.s64 	%rd254, %rd9, 7520;
	setp.ge.u64 	%p237, %rd254, %rd2;
	@%p237 bra 	$L__BB0_474;
	mov.b32 	%r481, 1065353216;
	st.global.u32 	[%rd10+30080], %r481;
	mov.b32 	%r482, 1073741824;
	st.global.u32 	[%rd11+30080], %r482;
$L__BB0_474:
	add.s64 	%rd255, %rd9, 7552;
	setp.ge.u64 	%p238, %rd255, %rd2;
	@%p238 bra 	$L__BB0_476;
	mov.b32 	%r483, 1065353216;
	st.global.u32 	[%rd10+30208], %r483;
	mov.b32 	%r484, 1073741824;
	st.global.u32 	[%rd11+30208], %r484;
$L__BB0_476:
	add.s64 	%rd256, %rd9, 7584;
	setp.ge.u64 	%p239, %rd256, %rd2;
	@%p239 bra 	$L__BB0_478;
	mov.b32 	%r485, 1065353216;
	st.global.u32 	[%rd10+30336], %r485;
	mov.b32 	%r486, 1073741824;
	st.global.u32 	[%rd11+30336], %r486;
$L__BB0_478:
	add.s64 	%rd257, %rd9, 7616;
	setp.ge.u64 	%p240, %rd257, %rd2;
	@%p240 bra 	$L__BB0_480;
	mov.b32 	%r487, 1065353216;
	st.global.u32 	[%rd10+30464], %r487;
	mov.b32 	%r488, 1073741824;
	st.global.u32 	[%rd11+30464], %r488;
$L__BB0_480:
	add.s64 	%rd258, %rd9, 7648;
	setp.ge.u64 	%p241, %rd258, %rd2;
	@%p241 bra 	$L__BB0_482;
	mov.b32 	%r489, 1065353216;
	st.global.u32 	[%rd10+30592], %r489;
	mov.b32 	%r490, 1073741824;
	st.global.u32 	[%rd11+30592], %r490;
$L__BB0_482:
	add.s64 	%rd259, %rd9, 7680;
	setp.ge.u64 	%p242, %rd259, %rd2;
	@%p242 bra 	$L__BB0_484;
	mov.b32 	%r491, 1065353216;
	st.global.u32 	[%rd10+30720], %r491;
	mov.b32 	%r492, 1073741824;
	st.global.u32 	[%rd11+30720], %r492;
$L__BB0_484:
	add.s64 	%rd260, %rd9, 7712;
	setp.ge.u64 	%p243, %rd260, %rd2;
	@%p243 bra 	$L__BB0_486;
	mov.b32 	%r493, 1065353216;
	st.global.u32 	[%rd10+30848], %r493;
	mov.b32 	%r494, 1073741824;
	st.global.u32 	[%rd11+30848], %r494;
$L__BB0_486:
	add.s64 	%rd261, %rd9, 7744;
	setp.ge.u64 	%p244, %rd261, %rd2;
	@%p244 bra 	$L__BB0_488;
	mov.b32 	%r495, 1065353216;
	st.global.u32 	[%rd10+30976], %r495;
	mov.b32 	%r496, 1073741824;
	st.global.u32 	[%rd11+30976], %r496;
$L__BB0_488:
	add.s64 	%rd262, %rd9, 7776;
	setp.ge.u64 	%p245, %rd262, %rd2;
	@%p245 bra 	$L__BB0_490;
	mov.b32 	%r497, 1065353216;
	st.global.u32 	[%rd10+31104], %r497;
	mov.b32 	%r498, 1073741824;
	st.global.u32 	[%rd11+31104], %r498;
$L__BB0_490:
	add.s64 	%rd263, %rd9, 7808;
	setp.ge.u64 	%p246, %rd263, %rd2;
	@%p246 bra 	$L__BB0_492;
	mov.b32 	%r499, 1065353216;
	st.global.u32 	[%rd10+31232], %r499;
	mov.b32 	%r500, 1073741824;
	st.global.u32 	[%rd11+31232], %r500;
$L__BB0_492:
	add.s64 	%rd264, %rd9, 7840;
	setp.ge.u64 	%p247, %rd264, %rd2;
	@%p247 bra 	$L__BB0_494;
	mov.b32 	%r501, 1065353216;
	st.global.u32 	[%rd10+31360], %r501;
	mov.b32 	%r502, 1073741824;
	st.global.u32 	[%rd11+31360], %r502;
$L__BB0_494:
	add.s64 	%rd265, %rd9, 7872;
	setp.ge.u64 	%p248, %rd265, %rd2;
	@%p248 bra 	$L__BB0_496;
	mov.b32 	%r503, 1065353216;
	st.global.u32 	[%rd10+31488], %r503;
	mov.b32 	%r504, 1073741824;
	st.global.u32 	[%rd11+31488], %r504;
$L__BB0_496:
	add.s64 	%rd266, %rd9, 7904;
	setp.ge.u64 	%p249, %rd266, %rd2;
	@%p249 bra 	$L__BB0_498;
	mov.b32 	%r505, 1065353216;
	st.global.u32 	[%rd10+31616], %r505;
	mov.b32 	%r506, 1073741824;
	st.global.u32 	[%rd11+31616], %r506;
$L__BB0_498:
	add.s64 	%rd267, %rd9, 7936;
	setp.ge.u64 	%p250, %rd267, %rd2;
	@%p250 bra 	$L__BB0_500;
	mov.b32 	%r507, 1065353216;
	st.global.u32 	[%rd10+31744], %r507;
	mov.b32 	%r508, 1073741824;
	st.global.u32 	[%rd11+31744], %r508;
$L__BB0_500:
	add.s64 	%rd268, %rd9, 7968;
	setp.ge.u64 	%p251, %rd268, %rd2;
	@%p251 bra 	$L__BB0_502;
	mov.b32 	%r509, 1065353216;
	st.global.u32 	[%rd10+31872], %r509;
	mov.b32 	%r510, 1073741824;
	st.global.u32 	[%rd11+31872], %r510;
$L__BB0_502:
	add.s64 	%rd269, %rd9, 8000;
	setp.ge.u64 	%p252, %rd269, %rd2;
	@%p252 bra 	$L__BB0_504;
	mov.b32 	%r511, 1065353216;
	st.global.u32 	[%rd10+32000], %r511;
	mov.b32 	%r512, 1073741824;
	st.global.u32 	[%rd11+32000], %r512;
$L__BB0_504:
	add.s64 	%rd270, %rd9, 8032;
	setp.ge.u64 	%p253, %rd270, %rd2;
	@%p253 bra 	$L__BB0_506;
	mov.b32 	%r513, 1065353216;
	st.global.u32 	[%rd10+32128], %r513;
	mov.b32 	%r514, 1073741824;
	st.global.u32 	[%rd11+32128], %r514;
$L__BB0_506:
	add.s64 	%rd271, %rd9, 8064;
	setp.ge.u64 	%p254, %rd271, %rd2;
	@%p254 bra 	$L__BB0_508;
	mov.b32 	%r515, 1065353216;
	st.global.u32 	[%rd10+32256], %r515;
	mov.b32 	%r516, 1073741824;
	st.global.u32 	[%rd11+32256], %r516;
$L__BB0_508:
	add.s64 	%rd272, %rd9, 8096;
	setp.ge.u64 	%p255, %rd272, %rd2;
	@%p255 bra 	$L__BB0_510;
	mov.b32 	%r517, 1065353216;
	st.global.u32 	[%rd10+32384], %r517;
	mov.b32 	%r518, 1073741824;
	st.global.u32 	[%rd11+32384], %r518;
$L__BB0_510:
	add.s64 	%rd273, %rd9, 8128;
	setp.ge.u64 	%p256, %rd273, %rd2;
	@%p256 bra 	$L__BB0_512;
	mov.b32 	%r519, 1065353216;
	st.global.u32 	[%rd10+32512], %r519;
	mov.b32 	%r520, 1073741824;
	st.global.u32 	[%rd11+32512], %r520;
$L__BB0_512:
	add.s64 	%rd274, %rd9, 8160;
	setp.ge.u64 	%p257, %rd274, %rd2;
	@%p257 bra 	$L__BB0_514;
	mov.b32 	%r521, 1065353216;
	st.global.u32 	[%rd10+32640], %r521;
	mov.b32 	%r522, 1073741824;
	st.global.u32 	[%rd11+32640], %r522;
$L__BB0_514:
	add.s64 	%rd275, %rd9, 8192;
	setp.ge.u64 	%p258, %rd275, %rd2;
	@%p258 bra 	$L__BB0_516;
	mov.b32 	%r523, 1065353216;
	st.global.u32 	[%rd10+32768], %r523;
	mov.b32 	%r524, 1073741824;
	st.global.u32 	[%rd11+32768], %r524;
$L__BB0_516:
	add.s64 	%rd276, %rd9, 8224;
	setp.ge.u64 	%p259, %rd276, %rd2;
	@%p259 bra 	$L__BB0_518;
	mov.b32 	%r525, 1065353216;
	st.global.u32 	[%rd10+32896], %r525;
	mov.b32 	%r526, 1073741824;
	st.global.u32 	[%rd11+32896], %r526;
$L__BB0_518:
	add.s64 	%rd277, %rd9, 8256;
	setp.ge.u64 	%p260, %rd277, %rd2;
	@%p260 bra 	$L__BB0_520;
	mov.b32 	%r527, 1065353216;
	st.global.u32 	[%rd10+33024], %r527;
	mov.b32 	%r528, 1073741824;
	st.global.u32 	[%rd11+33024], %r528;
$L__BB0_520:
	add.s64 	%rd278, %rd9, 8288;
	setp.ge.u64 	%p261, %rd278, %rd2;
	@%p261 bra 	$L__BB0_522;
	mov.b32 	%r529, 1065353216;
	st.global.u32 	[%rd10+33152], %r529;
	mov.b32 	%r530, 1073741824;
	st.global.u32 	[%rd11+33152], %r530;
$L__BB0_522:
	add.s64 	%rd279, %rd9, 8320;
	setp.ge.u64 	%p262, %rd279, %rd2;
	@%p262 bra 	$L__BB0_524;
	mov.b32 	%r531, 1065353216;
	st.global.u32 	[%rd10+33280], %r531;
	mov.b32 	%r532, 1073741824;
	st.global.u32 	[%rd11+33280], %r532;
$L__BB0_524:
	add.s64 	%rd280, %rd9, 8352;
	setp.ge.u64 	%p263, %rd280, %rd2;
	@%p263 bra 	$L__BB0_526;
	mov.b32 	%r533, 1065353216;
	st.global.u32 	[%rd10+33408], %r533;
	mov.b32 	%r534, 1073741824;
	st.global.u32 	[%rd11+33408], %r534;
$L__BB0_526:
	add.s64 	%rd281, %rd9, 8384;
	setp.ge.u64 	%p264, %rd281, %rd2;
	@%p264 bra 	$L__BB0_528;
	mov.b32 	%r535, 1065353216;
	st.global.u32 	[%rd10+33536], %r535;
	mov.b32 	%r536, 1073741824;
	st.global.u32 	[%rd11+33536], %r536;
$L__BB0_528:
	add.s64 	%rd282, %rd9, 8416;
	setp.ge.u64 	%p265, %rd282, %rd2;
	@%p265 bra 	$L__BB0_530;
	mov.b32 	%r537, 1065353216;
	st.global.u32 	[%rd10+33664], %r537;
	mov.b32 	%r538, 1073741824;
	st.global.u32 	[%rd11+33664], %r538;
$L__BB0_530:
	add.s64 	%rd283, %rd9, 8448;
	setp.ge.u64 	%p266, %rd283, %rd2;
	@%p266 bra 	$L__BB0_532;
	mov.b32 	%r539, 1065353216;
	st.global.u32 	[%rd10+33792], %r539;
	mov.b32 	%r540, 1073741824;
	st.global.u32 	[%rd11+33792], %r540;
$L__BB0_532:
	add.s64 	%rd284, %rd9, 8480;
	setp.ge.u64 	%p267, %rd284, %rd2;
	@%p267 bra 	$L__BB0_534;
	mov.b32 	%r541, 1065353216;
	st.global.u32 	[%rd10+33920], %r541;
	mov.b32 	%r542, 1073741824;
	st.global.u32 	[%rd11+33920], %r542;
$L__BB0_534:
	add.s64 	%rd285, %rd9, 8512;
	setp.ge.u64 	%p268, %rd285, %rd2;
	@%p268 bra 	$L__BB0_536;
	mov.b32 	%r543, 1065353216;
	st.global.u32 	[%rd10+34048], %r543;
	mov.b32 	%r544, 1073741824;
	st.global.u32 	[%rd11+34048], %r544;
$L__BB0_536:
	add.s64 	%rd286, %rd9, 8544;
	setp.ge.u64 	%p269, %rd286, %rd2;
	@%p269 bra 	$L__BB0_538;
	mov.b32 	%r545, 1065353216;
	st.global.u32 	[%rd10+34176], %r545;
	mov.b32 	%r546, 1073741824;
	st.global.u32 	[%rd11+34176], %r546;
$L__BB0_538:
	add.s64 	%rd287, %rd9, 8576;
	setp.ge.u64 	%p270, %rd287, %rd2;
	@%p270 bra 	$L__BB0_540;
	mov.b32 	%r547, 1065353216;
	st.global.u32 	[%rd10+34304], %r547;
	mov.b32 	%r548, 1073741824;
	st.global.u32 	[%rd11+34304], %r548;
$L__BB0_540:
	add.s64 	%rd288, %rd9, 8608;
	setp.ge.u64 	%p271, %rd288, %rd2;
	@%p271 bra 	$L__BB0_542;
	mov.b32 	%r549, 1065353216;
	st.global.u32 	[%rd10+34432], %r549;
	mov.b32 	%r550, 1073741824;
	st.global.u32 	[%rd11+34432], %r550;
$L__BB0_542:
	add.s64 	%rd289, %rd9, 8640;
	setp.ge.u64 	%p272, %rd289, %rd2;
	@%p272 bra 	$L__BB0_544;
	mov.b32 	%r551, 1065353216;
	st.global.u32 	[%rd10+34560], %r551;
	mov.b32 	%r552, 1073741824;
	st.global.u32 	[%rd11+34560], %r552;
$L__BB0_544:
	add.s64 	%rd290, %rd9, 8672;
	setp.ge.u64 	%p273, %rd290, %rd2;
	@%p273 bra 	$L__BB0_546;
	mov.b32 	%r553, 1065353216;
	st.global.u32 	[%rd10+34688], %r553;
	mov.b32 	%r554, 1073741824;
	st.global.u32 	[%rd11+34688], %r554;
$L__BB0_546:
	add.s64 	%rd291, %rd9, 8704;
	setp.ge.u64 	%p274, %rd291, %rd2;
	@%p274 bra 	$L__BB0_548;
	mov.b32 	%r555, 1065353216;
	st.global.u32 	[%rd10+34816], %r555;
	mov.b32 	%r556, 1073741824;
	st.global.u32 	[%rd11+34816], %r556;
$L__BB0_548:
	add.s64 	%rd292, %rd9, 8736;
	setp.ge.u64 	%p275, %rd292, %rd2;
	@%p275 bra 	$L__BB0_550;
	mov.b32 	%r557, 1065353216;
	st.global.u32 	[%rd10+34944], %r557;
	mov.b32 	%r558, 1073741824;
	st.global.u32 	[%rd11+34944], %r558;
$L__BB0_550:
	add.s64 	%rd293, %rd9, 8768;
	setp.ge.u64 	%p276, %rd293, %rd2;
	@%p276 bra 	$L__BB0_552;
	mov.b32 	%r559, 1065353216;
	st.global.u32 	[%rd10+35072], %r559;
	mov.b32 	%r560, 1073741824;
	st.global.u32 	[%rd11+35072], %r560;
$L__BB0_552:
	add.s64 	%rd294, %rd9, 8800;
	setp.ge.u64 	%p277, %rd294, %rd2;
	@%p277 bra 	$L__BB0_554;
	mov.b32 	%r561, 1065353216;
	st.global.u32 	[%rd10+35200], %r561;
	mov.b32 	%r562, 1073741824;
	st.global.u32 	[%rd11+35200], %r562;
$L__BB0_554:
	add.s64 	%rd295, %rd9, 8832;
	setp.ge.u64 	%p278, %rd295, %rd2;
	@%p278 bra 	$L__BB0_556;
	mov.b32 	%r563, 1065353216;
	st.global.u32 	[%rd10+35328], %r563;
	mov.b32 	%r564, 1073741824;
	st.global.u32 	[%rd11+35328], %r564;
$L__BB0_556:
	add.s64 	%rd296, %rd9, 8864;
	setp.ge.u64 	%p279, %rd296, %rd2;
	@%p279 bra 	$L__BB0_558;
	mov.b32 	%r565, 1065353216;
	st.global.u32 	[%rd10+35456], %r565;
	mov.b32 	%r566, 1073741824;
	st.global.u32 	[%rd11+35456], %r566;
$L__BB0_558:
	add.s64 	%rd297, %rd9, 8896;
	setp.ge.u64 	%p280, %rd297, %rd2;
	@%p280 bra 	$L__BB0_560;
	mov.b32 	%r567, 1065353216;
	st.global.u32 	[%rd10+35584], %r567;
	mov.b32 	%r568, 1073741824;
	st.global.u32 	[%rd11+35584], %r568;
$L__BB0_560:
	add.s64 	%rd298, %rd9, 8928;
	setp.ge.u64 	%p281, %rd298, %rd2;
	@%p281 bra 	$L__BB0_562;
	mov.b32 	%r569, 1065353216;
	st.global.u32 	[%rd10+35712], %r569;
	mov.b32 	%r570, 1073741824;
	st.global.u32 	[%rd11+35712], %r570;
$L__BB0_562:
	add.s64 	%rd299, %rd9, 8960;
	setp.ge.u64 	%p282, %rd299, %rd2;
	@%p282 bra 	$L__BB0_564;
	mov.b32 	%r571, 1065353216;
	st.global.u32 	[%rd10+35840], %r571;
	mov.b32 	%r572, 1073741824;
	st.global.u32 	[%rd11+35840], %r572;
$L__BB0_564:
	add.s64 	%rd300, %rd9, 8992;
	setp.ge.u64 	%p283, %rd300, %rd2;
	@%p283 bra 	$L__BB0_566;
	mov.b32 	%r573, 1065353216;
	st.global.u32 	[%rd10+35968], %r573;
	mov.b32 	%r574, 1073741824;
	st.global.u32 	[%rd11+35968], %r574;
$L__BB0_566:
	add.s64 	%rd301, %rd9, 9024;
	setp.ge.u64 	%p284, %rd301, %rd2;
	@%p284 bra 	$L__BB0_568;
	mov.b32 	%r575, 1065353216;
	st.global.u32 	[%rd10+36096], %r575;
	mov.b32 	%r576, 1073741824;
	st.global.u32 	[%rd11+36096], %r576;
$L__BB0_568:
	add.s64 	%rd302, %rd9, 9056;
	setp.ge.u64 	%p285, %rd302, %rd2;
	@%p285 bra 	$L__BB0_570;
	mov.b32 	%r577, 1065353216;
	st.global.u32 	[%rd10+36224], %r577;
	mov.b32 	%r578, 1073741824;
	st.global.u32 	[%rd11+36224], %r578;
$L__BB0_570:
	add.s64 	%rd303, %rd9, 9088;
	setp.ge.u64 	%p286, %rd303, %rd2;
	@%p286 bra 	$L__BB0_572;
	mov.b32 	%r579, 1065353216;
	st.global.u32 	[%rd10+36352], %r579;
	mov.b32 	%r580, 1073741824;
	st.global.u32 	[%rd11+36352], %r580;
$L__BB0_572:
	add.s64 	%rd304, %rd9, 9120;
	setp.ge.u64 	%p287, %rd304, %rd2;
	@%p287 bra 	$L__BB0_574;
	mov.b32 	%r581, 1065353216;
	st.global.u32 	[%rd10+36480], %r581;
	mov.b32 	%r582, 1073741824;
	st.global.u32 	[%rd11+36480], %r582;
$L__BB0_574:
	add.s64 	%rd305, %rd9, 9152;
	setp.ge.u64 	%p288, %rd305, %rd2;
	@%p288 bra 	$L__BB0_576;
	mov.b32 	%r583, 1065353216;
	st.global.u32 	[%rd10+36608], %r583;
	mov.b32 	%r584, 1073741824;
	st.global.u32 	[%rd11+36608], %r584;
$L__BB0_576:
	add.s64 	%rd306, %rd9, 9184;
	setp.ge.u64 	%p289, %rd306, %rd2;
	@%p289 bra 	$L__BB0_578;
	mov.b32 	%r585, 1065353216;
	st.global.u32 	[%rd10+36736], %r585;
	mov.b32 	%r586, 1073741824;
	st.global.u32 	[%rd11+36736], %r586;
$L__BB0_578:
	add.s64 	%rd307, %rd9, 9216;
	setp.ge.u64 	%p290, %rd307, %rd2;
	@%p290 bra 	$L__BB0_580;
	mov.b32 	%r587, 1065353216;
	st.global.u32 	[%rd10+36864], %r587;
	mov.b32 	%r588, 1073741824;
	st.global.u32 	[%rd11+36864], %r588;
$L__BB0_580:
	add.s64 	%rd308, %rd9, 9248;
	setp.ge.u64 	%p291, %rd308, %rd2;
	@%p291 bra 	$L__BB0_582;
	mov.b32 	%r589, 1065353216;
	st.global.u32 	[%rd10+36992], %r589;
	mov.b32 	%r590, 1073741824;
	st.global.u32 	[%rd11+36992], %r590;
$L__BB0_582:
	add.s64 	%rd309, %rd9, 9280;
	setp.ge.u64 	%p292, %rd309, %rd2;
	@%p292 bra 	$L__BB0_584;
	mov.b32 	%r591, 1065353216;
	st.global.u32 	[%rd10+37120], %r591;
	mov.b32 	%r592, 1073741824;
	st.global.u32 	[%rd11+37120], %r592;
$L__BB0_584:
	add.s64 	%rd310, %rd9, 9312;
	setp.ge.u64 	%p293, %rd310, %rd2;
	@%p293 bra 	$L__BB0_586;
	mov.b32 	%r593, 1065353216;
	st.global.u32 	[%rd10+37248], %r593;
	mov.b32 	%r594, 1073741824;
	st.global.u32 	[%rd11+37248], %r594;
$L__BB0_586:
	add.s64 	%rd311, %rd9, 9344;
	setp.ge.u64 	%p294, %rd311, %rd2;
	@%p294 bra 	$L__BB0_588;
	mov.b32 	%r595, 1065353216;
	st.global.u32 	[%rd10+37376], %r595;
	mov.b32 	%r596, 1073741824;
	st.global.u32 	[%rd11+37376], %r596;
$L__BB0_588:
	add.s64 	%rd312, %rd9, 9376;
	setp.ge.u64 	%p295, %rd312, %rd2;
	@%p295 bra 	$L__BB0_590;
	mov.b32 	%r597, 1065353216;
	st.global.u32 	[%rd10+37504], %r597;
	mov.b32 	%r598, 1073741824;
	st.global.u32 	[%rd11+37504], %r598;
$L__BB0_590:
	add.s64 	%rd313, %rd9, 9408;
	setp.ge.u64 	%p296, %rd313, %rd2;
	@%p296 bra 	$L__BB0_592;
	mov.b32 	%r599, 1065353216;
	st.global.u32 	[%rd10+37632], %r599;
	mov.b32 	%r600, 1073741824;
	st.global.u32 	[%rd11+37632], %r600;
$L__BB0_592:
	add.s64 	%rd314, %rd9, 9440;
	setp.ge.u64 	%p297, %rd314, %rd2;
	@%p297 bra 	$L__BB0_594;
	mov.b32 	%r601, 1065353216;
	st.global.u32 	[%rd10+37760], %r601;
	mov.b32 	%r602, 1073741824;
	st.global.u32 	[%rd11+37760], %r602;
$L__BB0_594:
	add.s64 	%rd315, %rd9, 9472;
	setp.ge.u64 	%p298, %rd315, %rd2;
	@%p298 bra 	$L__BB0_596;
	mov.b32 	%r603, 1065353216;
	st.global.u32 	[%rd10+37888], %r603;
	mov.b32 	%r604, 1073741824;
	st.global.u32 	[%rd11+37888], %r604;
$L__BB0_596:
	add.s64 	%rd316, %rd9, 9504;
	setp.ge.u64 	%p299, %rd316, %rd2;
	@%p299 bra 	$L__BB0_598;
	mov.b32 	%r605, 1065353216;
	st.global.u32 	[%rd10+38016], %r605;
	mov.b32 	%r606, 1073741824;
	st.global.u32 	[%rd11+38016], %r606;
$L__BB0_598:
	add.s64 	%rd317, %rd9, 9536;
	setp.ge.u64 	%p300, %rd317, %rd2;
	@%p300 bra 	$L__BB0_600;
	mov.b32 	%r607, 1065353216;
	st.global.u32 	[%rd10+38144], %r607;
	mov.b32 	%r608, 1073741824;
	st.global.u32 	[%rd11+38144], %r608;
$L__BB0_600:
	add.s64 	%rd318, %rd9, 9568;
	setp.ge.u64 	%p301, %rd318, %rd2;
	@%p301 bra 	$L__BB0_602;
	mov.b32 	%r609, 1065353216;
	st.global.u32 	[%rd10+38272], %r609;
	mov.b32 	%r610, 1073741824;
	st.global.u32 	[%rd11+38272], %r610;
$L__BB0_602:
	add.s64 	%rd319, %rd9, 9600;
	setp.ge.u64 	%p302, %rd319, %rd2;
	@%p302 bra 	$L__BB0_604;
	mov.b32 	%r611, 1065353216;
	st.global.u32 	[%rd10+38400], %r611;
	mov.b32 	%r612, 1073741824;
	st.global.u32 	[%rd11+38400], %r612;
$L__BB0_604:
	add.s64 	%rd320, %rd9, 9632;
	setp.ge.u64 	%p303, %rd320, %rd2;
	@%p303 bra 	$L__BB0_606;
	mov.b32 	%r613, 1065353216;
	st.global.u32 	[%rd10+38528], %r613;
	mov.b32 	%r614, 1073741824;
	st.global.u32 	[%rd11+38528], %r614;
$L__BB0_606:
	add.s64 	%rd321, %rd9, 9664;
	setp.ge.u64 	%p304, %rd321, %rd2;
	@%p304 bra 	$L__BB0_608;
	mov.b32 	%r615, 1065353216;
	st.global.u32 	[%rd10+38656], %r615;
	mov.b32 	%r616, 1073741824;
	st.global.u32 	[%rd11+38656], %r616;
$L__BB0_608:
	add.s64 	%rd322, %rd9, 9696;
	setp.ge.u64 	%p305, %rd322, %rd2;
	@%p305 bra 	$L__BB0_610;
	mov.b32 	%r617, 1065353216;
	st.global.u32 	[%rd10+38784], %r617;
	mov.b32 	%r618, 1073741824;
	st.global.u32 	[%rd11+38784], %r618;
$L__BB0_610:
	add.s64 	%rd323, %rd9, 9728;
	setp.ge.u64 	%p306, %rd323, %rd2;
	@%p306 bra 	$L__BB0_612;
	mov.b32 	%r619, 1065353216;
	st.global.u32 	[%rd10+38912], %r619;
	mov.b32 	%r620, 1073741824;
	st.global.u32 	[%rd11+38912], %r620;
$L__BB0_612:
	add.s64 	%rd324, %rd9, 9760;
	setp.ge.u64 	%p307, %rd324, %rd2;
	@%p307 bra 	$L__BB0_614;
	mov.b32 	%r621, 1065353216;
	st.global.u32 	[%rd10+39040], %r621;
	mov.b32 	%r622, 1073741824;
	st.global.u32 	[%rd11+39040], %r622;
$L__BB0_614:
	add.s64 	%rd325, %rd9, 9792;
	setp.ge.u64 	%p308, %rd325, %rd2;
	@%p308 bra 	$L__BB0_616;
	mov.b32 	%r623, 1065353216;
	st.global.u32 	[%rd10+39168], %r623;
	mov.b32 	%r624, 1073741824;
	st.global.u32 	[%rd11+39168], %r624;
$L__BB0_616:
	add.s64 	%rd326, %rd9, 9824;
	setp.ge.u64 	%p309, %rd326, %rd2;
	@%p309 bra 	$L__BB0_618;
	mov.b32 	%r625, 1065353216;
	st.global.u32 	[%rd10+39296], %r625;
	mov.b32 	%r626, 1073741824;
	st.global.u32 	[%rd11+39296], %r626;
$L__BB0_618:
	add.s64 	%rd327, %rd9, 9856;
	setp.ge.u64 	%p310, %rd327, %rd2;
	@%p310 bra 	$L__BB0_620;
	mov.b32 	%r627, 1065353216;
	st.global.u32 	[%rd10+39424], %r627;
	mov.b32 	%r628, 1073741824;
	st.global.u32 	[%rd11+39424], %r628;
$L__BB0_620:
	add.s64 	%rd328, %rd9, 9888;
	setp.ge.u64 	%p311, %rd328, %rd2;
	@%p311 bra 	$L__BB0_622;
	mov.b32 	%r629, 1065353216;
	st.global.u32 	[%rd10+39552], %r629;
	mov.b32 	%r630, 1073741824;
	st.global.u32 	[%rd11+39552], %r630;
$L__BB0_622:
	add.s64 	%rd329, %rd9, 9920;
	setp.ge.u64 	%p312, %rd329, %rd2;
	@%p312 bra 	$L__BB0_624;
	mov.b32 	%r631, 1065353216;
	st.global.u32 	[%rd10+39680], %r631;
	mov.b32 	%r632, 1073741824;
	st.global.u32 	[%rd11+39680], %r632;
$L__BB0_624:
	add.s64 	%rd330, %rd9, 9952;
	setp.ge.u64 	%p313, %rd330, %rd2;
	@%p313 bra 	$L__BB0_626;
	mov.b32 	%r633, 1065353216;
	st.global.u32 	[%rd10+39808], %r633;
	mov.b32 	%r634, 1073741824;
	st.global.u32 	[%rd11+39808], %r634;
$L__BB0_626:
	add.s64 	%rd331, %rd9, 9984;
	setp.ge.u64 	%p314, %rd331, %rd2;
	@%p314 bra 	$L__BB0_628;
	mov.b32 	%r635, 1065353216;
	st.global.u32 	[%rd10+39936], %r635;
	mov.b32 	%r636, 1073741824;
	st.global.u32 	[%rd11+39936], %r636;
$L__BB0_628:
	add.s64 	%rd332, %rd9, 10016;
	setp.ge.u64 	%p315, %rd332, %rd2;
	@%p315 bra 	$L__BB0_630;
	mov.b32 	%r637, 1065353216;
	st.global.u32 	[%rd10+40064], %r637;
	mov.b32 	%r638, 1073741824;
	st.global.u32 	[%rd11+40064], %r638;
$L__BB0_630:
	add.s64 	%rd333, %rd9, 10048;
	setp.ge.u64 	%p316, %rd333, %rd2;
	@%p316 bra 	$L__BB0_632;
	mov.b32 	%r639, 1065353216;
	st.global.u32 	[%rd10+40192], %r639;
	mov.b32 	%r640, 1073741824;
	st.global.u32 	[%rd11+40192], %r640;
$L__BB0_632:
	add.s64 	%rd334, %rd9, 10080;
	setp.ge.u64 	%p317, %rd334, %rd2;
	@%p317 bra 	$L__BB0_634;
	mov.b32 	%r641, 1065353216;
	st.global.u32 	[%rd10+40320], %r641;
	mov.b32 	%r642, 1073741824;
	st.global.u32 	[%rd11+40320], %r642;
$L__BB0_634:
	add.s64 	%rd335, %rd9, 10112;
	setp.ge.u64 	%p318, %rd335, %rd2;
	@%p318 bra 	$L__BB0_636;
	mov.b32 	%r643, 1065353216;
	st.global.u32 	[%rd10+40448], %r643;
	mov.b32 	%r644, 1073741824;
	st.global.u32 	[%rd11+40448], %r644;
$L__BB0_636:
	add.s64 	%rd336, %rd9, 10144;
	setp.ge.u64 	%p319, %rd336, %rd2;
	@%p319 bra 	$L__BB0_638;
	mov.b32 	%r645, 1065353216;
	st.global.u32 	[%rd10+40576], %r645;
	mov.b32 	%r646, 1073741824;
	st.global.u32 	[%rd11+40576], %r646;
$L__BB0_638:
	add.s64 	%rd337, %rd9, 10176;
	setp.ge.u64 	%p320, %rd337, %rd2;
	@%p320 bra 	$L__BB0_640;
	mov.b32 	%r647, 1065353216;
	st.global.u32 	[%rd10+40704], %r647;
	mov.b32 	%r648, 1073741824;
	st.global.u32 	[%rd11+40704], %r648;
$L__BB0_640:
	add.s64 	%rd338, %rd9, 10208;
	setp.ge.u64 	%p321, %rd338, %rd2;
	@%p321 bra 	$L__BB0_642;
	mov.b32 	%r649, 1065353216;
	st.global.u32 	[%rd10+40832], %r649;
	mov.b32 	%r650, 1073741824;
	st.global.u32 	[%rd11+40832], %r650;
$L__BB0_642:
	add.s64 	%rd339, %rd9, 10240;
	setp.ge.u64 	%p322, %rd339, %rd2;
	@%p322 bra 	$L__BB0_644;
	mov.b32 	%r651, 1065353216;
	st.global.u32 	[%rd10+40960], %r651;
	mov.b32 	%r652, 1073741824;
	st.global.u32 	[%rd11+40960], %r652;
$L__BB0_644:
	add.s64 	%rd340, %rd9, 10272;
	setp.ge.u64 	%p323, %rd340, %rd2;
	@%p323 bra 	$L__BB0_646;
	mov.b32 	%r653, 1065353216;
	st.global.u32 	[%rd10+41088], %r653;
	mov.b32 	%r654, 1073741824;
	st.global.u32 	[%rd11+41088], %r654;
$L__BB0_646:
	add.s64 	%rd341, %rd9, 10304;
	setp.ge.u64 	%p324, %rd341, %rd2;
	@%p324 bra 	$L__BB0_648;
	mov.b32 	%r655, 1065353216;
	st.global.u32 	[%rd10+41216], %r655;
	mov.b32 	%r656, 1073741824;
	st.global.u32 	[%rd11+41216], %r656;
$L__BB0_648:
	add.s64 	%rd342, %rd9, 10336;
	setp.ge.u64 	%p325, %rd342, %rd2;
	@%p325 bra 	$L__BB0_650;
	mov.b32 	%r657, 1065353216;
	st.global.u32 	[%rd10+41344], %r657;
	mov.b32 	%r658, 1073741824;
	st.global.u32 	[%rd11+41344], %r658;
$L__BB0_650:
	add.s64 	%rd343, %rd9, 10368;
	setp.ge.u64 	%p326, %rd343, %rd2;
	@%p326 bra 	$L__BB0_652;
	mov.b32 	%r659, 1065353216;
	st.global.u32 	[%rd10+41472], %r659;
	mov.b32 	%r660, 1073741824;
	st.global.u32 	[%rd11+41472], %r660;
$L__BB0_652:
	add.s64 	%rd344, %rd9, 10400;
	setp.ge.u64 	%p327, %rd344, %rd2;
	@%p327 bra 	$L__BB0_654;
	mov.b32 	%r661, 1065353216;
	st.global.u32 	[%rd10+41600], %r661;
	mov.b32 	%r662, 1073741824;
	st.global.u32 	[%rd11+41600], %r662;
$L__BB0_654:
	add.s64 	%rd345, %rd9, 10432;
	setp.ge.u64 	%p328, %rd345, %rd2;
	@%p328 bra 	$L__BB0_656;
	mov.b32 	%r663, 1065353216;
	st.global.u32 	[%rd10+41728], %r663;
	mov.b32 	%r664, 1073741824;
	st.global.u32 	[%rd11+41728], %r664;
$L__BB0_656:
	add.s64 	%rd346, %rd9, 10464;
	setp.ge.u64 	%p329, %rd346, %rd2;
	@%p329 bra 	$L__BB0_658;
	mov.b32 	%r665, 1065353216;
	st.global.u32 	[%rd10+41856], %r665;
	mov.b32 	%r666, 1073741824;
	st.global.u32 	[%rd11+41856], %r666;
$L__BB0_658:
	add.s64 	%rd347, %rd9, 10496;
	setp.ge.u64 	%p330, %rd347, %rd2;
	@%p330 bra 	$L__BB0_660;
	mov.b32 	%r667, 1065353216;
	st.global.u32 	[%rd10+41984], %r667;
	mov.b32 	%r668, 1073741824;
	st.global.u32 	[%rd11+41984], %r668;
$L__BB0_660:
	add.s64 	%rd348, %rd9, 10528;
	setp.ge.u64 	%p331, %rd348, %rd2;
	@%p331 bra 	$L__BB0_662;
	mov.b32 	%r669, 1065353216;
	st.global.u32 	[%rd10+42112], %r669;
	mov.b32 	%r670, 1073741824;
	st.global.u32 	[%rd11+42112], %r670;
$L__BB0_662:
	add.s64 	%rd349, %rd9, 10560;
	setp.ge.u64 	%p332, %rd349, %rd2;
	@%p332 bra 	$L__BB0_664;
	mov.b32 	%r671, 1065353216;
	st.global.u32 	[%rd10+42240], %r671;
	mov.b32 	%r672, 1073741824;
	st.global.u32 	[%rd11+42240], %r672;
$L__BB0_664:
	add.s64 	%rd350, %rd9, 10592;
	setp.ge.u64 	%p333, %rd350, %rd2;
	@%p333 bra 	$L__BB0_666;
	mov.b32 	%r673, 1065353216;
	st.global.u32 	[%rd10+42368], %r673;
	mov.b32 	%r674, 1073741824;
	st.global.u32 	[%rd11+42368], %r674;
$L__BB0_666:
	add.s64 	%rd351, %rd9, 10624;
	setp.ge.u64 	%p334, %rd351, %rd2;
	@%p334 bra 	$L__BB0_668;
	mov.b32 	%r675, 1065353216;
	st.global.u32 	[%rd10+42496], %r675;
	mov.b32 	%r676, 1073741824;
	st.global.u32 	[%rd11+42496], %r676;
$L__BB0_668:
	add.s64 	%rd352, %rd9, 10656;
	setp.ge.u64 	%p335, %rd352, %rd2;
	@%p335 bra 	$L__BB0_670;
	mov.b32 	%r677, 1065353216;
	st.global.u32 	[%rd10+42624], %r677;
	mov.b32 	%r678, 1073741824;
	st.global.u32 	[%rd11+42624], %r678;
$L__BB0_670:
	add.s64 	%rd353, %rd9, 10688;
	setp.ge.u64 	%p336, %rd353, %rd2;
	@%p336 bra 	$L__BB0_672;
	mov.b32 	%r679, 1065353216;
	st.global.u32 	[%rd10+42752], %r679;
	mov.b32 	%r680, 1073741824;
	st.global.u32 	[%rd11+42752], %r680;
$L__BB0_672:
	add.s64 	%rd354, %rd9, 10720;
	setp.ge.u64 	%p337, %rd354, %rd2;
	@%p337 bra 	$L__BB0_674;
	mov.b32 	%r681, 1065353216;
	st.global.u32 	[%rd10+42880], %r681;
	mov.b32 	%r682, 1073741824;
	st.global.u32 	[%rd11+42880], %r682;
$L__BB0_674:
	add.s64 	%rd355, %rd9, 10752;
	setp.ge.u64 	%p338, %rd355, %rd2;
	@%p338 bra 	$L__BB0_676;
	mov.b32 	%r683, 1065353216;
	st.global.u32 	[%rd10+43008], %r683;
	mov.b32 	%r684, 1073741824;
	st.global.u32 	[%rd11+43008], %r684;
$L__BB0_676:
	add.s64 	%rd356, %rd9, 10784;
	setp.ge.u64 	%p339, %rd356, %rd2;
	@%p339 bra 	$L__BB0_678;
	mov.b32 	%r685, 1065353216;
	st.global.u32 	[%rd10+43136], %r685;
	mov.b32 	%r686, 1073741824;
	st.global.u32 	[%rd11+43136], %r686;
$L__BB0_678:
	add.s64 	%rd357, %rd9, 10816;
	setp.ge.u64 	%p340, %rd357, %rd2;
	@%p340 bra 	$L__BB0_680;
	mov.b32 	%r687, 1065353216;
	st.global.u32 	[%rd10+43264], %r687;
	mov.b32 	%r688, 1073741824;
	st.global.u32 	[%rd11+43264], %r688;
$L__BB0_680:
	add.s64 	%rd358, %rd9, 10848;
	setp.ge.u64 	%p341, %rd358, %rd2;
	@%p341 bra 	$L__BB0_682;
	mov.b32 	%r689, 1065353216;
	st.global.u32 	[%rd10+43392], %r689;
	mov.b32 	%r690, 1073741824;
	st.global.u32 	[%rd11+43392], %r690;
$L__BB0_682:
	add.s64 	%rd359, %rd9, 10880;
	setp.ge.u64 	%p342, %rd359, %rd2;
	@%p342 bra 	$L__BB0_684;
	mov.b32 	%r691, 1065353216;
	st.global.u32 	[%rd10+43520], %r691;
	mov.b32 	%r692, 1073741824;
	st.global.u32 	[%rd11+43520], %r692;
$L__BB0_684:
	add.s64 	%rd360, %rd9, 10912;
	setp.ge.u64 	%p343, %rd360, %rd2;
	@%p343 bra 	$L__BB0_686;
	mov.b32 	%r693, 1065353216;
	st.global.u32 	[%rd10+43648], %r693;
	mov.b32 	%r694, 1073741824;
	st.global.u32 	[%rd11+43648], %r694;
$L__BB0_686:
	add.s64 	%rd361, %rd9, 10944;
	setp.ge.u64 	%p344, %rd361, %rd2;
	@%p344 bra 	$L__BB0_688;
	mov.b32 	%r695, 1065353216;
	st.global.u32 	[%rd10+43776], %r695;
	mov.b32 	%r696, 1073741824;
	st.global.u32 	[%rd11+43776], %r696;
$L__BB0_688:
	add.s64 	%rd362, %rd9, 10976;
	setp.ge.u64 	%p345, %rd362, %rd2;
	@%p345 bra 	$L__BB0_690;
	mov.b32 	%r697, 1065353216;
	st.global.u32 	[%rd10+43904], %r697;
	mov.b32 	%r698, 1073741824;
	st.global.u32 	[%rd11+43904], %r698;
$L__BB0_690:
	add.s64 	%rd363, %rd9, 11008;
	setp.ge.u64 	%p346, %rd363, %rd2;
	@%p346 bra 	$L__BB0_692;
	mov.b32 	%r699, 1065353216;
	st.global.u32 	[%rd10+44032], %r699;
	mov.b32 	%r700, 1073741824;
	st.global.u32 	[%rd11+44032], %r700;
$L__BB0_692:
	add.s64 	%rd364, %rd9, 11040;
	setp.ge.u64 	%p347, %rd364, %rd2;
	@%p347 bra 	$L__BB0_694;
	mov.b32 	%r701, 1065353216;
	st.global.u32 	[%rd10+44160], %r701;
	mov.b32 	%r702, 1073741824;
	st.global.u32 	[%rd11+44160], %r702;
$L__BB0_694:
	add.s64 	%rd365, %rd9, 11072;
	setp.ge.u64 	%p348, %rd365, %rd2;
	@%p348 bra 	$L__BB0_696;
	mov.b32 	%r703, 1065353216;
	st.global.u32 	[%rd10+44288], %r703;
	mov.b32 	%r704, 1073741824;
	st.global.u32 	[%rd11+44288], %r704;
$L__BB0_696:
	add.s64 	%rd366, %rd9, 11104;
	setp.ge.u64 	%p349, %rd366, %rd2;
	@%p349 bra 	$L__BB0_698;
	mov.b32 	%r705, 1065353216;
	st.global.u32 	[%rd10+44416], %r705;
	mov.b32 	%r706, 1073741824;
	st.global.u32 	[%rd11+44416], %r706;
$L__BB0_698:
	add.s64 	%rd367, %rd9, 11136;
	setp.ge.u64 	%p350, %rd367, %rd2;
	@%p350 bra 	$L__BB0_700;
	mov.b32 	%r707, 1065353216;
	st.global.u32 	[%rd10+44544], %r707;
	mov.b32 	%r708, 1073741824;
	st.global.u32 	[%rd11+44544], %r708;
$L__BB0_700:
	add.s64 	%rd368, %rd9, 11168;
	setp.ge.u64 	%p351, %rd368, %rd2;
	@%p351 bra 	$L__BB0_702;
	mov.b32 	%r709, 1065353216;
	st.global.u32 	[%rd10+44672], %r709;
	mov.b32 	%r710, 1073741824;
	st.global.u32 	[%rd11+44672], %r710;
$L__BB0_702:
	add.s64 	%rd369, %rd9, 11200;
	setp.ge.u64 	%p352, %rd369, %rd2;
	@%p352 bra 	$L__BB0_704;
	mov.b32 	%r711, 1065353216;
	st.global.u32 	[%rd10+44800], %r711;
	mov.b32 	%r712, 1073741824;
	st.global.u32 	[%rd11+44800], %r712;
$L__BB0_704:
	add.s64 	%rd370, %rd9, 11232;
	setp.ge.u64 	%p353, %rd370, %rd2;
	@%p353 bra 	$L__BB0_706;
	mov.b32 	%r713, 1065353216;
	st.global.u32 	[%rd10+44928], %r713;
	mov.b32 	%r714, 1073741824;
	st.global.u32 	[%rd11+44928], %r714;
$L__BB0_706:
	add.s64 	%rd371, %rd9, 11264;
	setp.ge.u64 	%p354, %rd371, %rd2;
	@%p354 bra 	$L__BB0_708;
	mov.b32 	%r715, 1065353216;
	st.global.u32 	[%rd10+45056], %r715;
	mov.b32 	%r716, 1073741824;
	st.global.u32 	[%rd11+45056], %r716;
$L__BB0_708:
	add.s64 	%rd372, %rd9, 11296;
	setp.ge.u64 	%p355, %rd372, %rd2;
	@%p355 bra 	$L__BB0_710;
	mov.b32 	%r717, 1065353216;
	st.global.u32 	[%rd10+45184], %r717;
	mov.b32 	%r718, 1073741824;
	st.global.u32 	[%rd11+45184], %r718;
$L__BB0_710:
	add.s64 	%rd373, %rd9, 11328;
	setp.ge.u64 	%p356, %rd373, %rd2;
	@%p356 bra 	$L__BB0_712;
	mov.b32 	%r719, 1065353216;
	st.global.u32 	[%rd10+45312], %r719;
	mov.b32 	%r720, 1073741824;
	st.global.u32 	[%rd11+45312], %r720;
$L__BB0_712:
	add.s64 	%rd374, %rd9, 11360;
	setp.ge.u64 	%p357, %rd374, %rd2;
	@%p357 bra 	$L__BB0_714;
	mov.b32 	%r721, 1065353216;
	st.global.u32 	[%rd10+45440], %r721;
	mov.b32 	%r722, 1073741824;
	st.global.u32 	[%rd11+45440], %r722;
$L__BB0_714:
	add.s64 	%rd375, %rd9, 11392;
	setp.ge.u64 	%p358, %rd375, %rd2;
	@%p358 bra 	$L__BB0_716;
	mov.b32 	%r723, 1065353216;
	st.global.u32 	[%rd10+45568], %r723;
	mov.b32 	%r724, 1073741824;
	st.global.u32 	[%rd11+45568], %r724;
$L__BB0_716:
	add.s64 	%rd376, %rd9, 11424;
	setp.ge.u64 	%p359, %rd376, %rd2;
	@%p359 bra 	$L__BB0_718;
	mov.b32 	%r725, 1065353216;
	st.global.u32 	[%rd10+45696], %r725;
	mov.b32 	%r726, 1073741824;
	st.global.u32 	[%rd11+45696], %r726;
$L__BB0_718:
	add.s64 	%rd377, %rd9, 11456;
	setp.ge.u64 	%p360, %rd377, %rd2;
	@%p360 bra 	$L__BB0_720;
	mov.b32 	%r727, 1065353216;
	st.global.u32 	[%rd10+45824], %r727;
	mov.b32 	%r728, 1073741824;
	st.global.u32 	[%rd11+45824], %r728;
$L__BB0_720:
	add.s64 	%rd378, %rd9, 11488;
	setp.ge.u64 	%p361, %rd378, %rd2;
	@%p361 bra 	$L__BB0_722;
	mov.b32 	%r729, 1065353216;
	st.global.u32 	[%rd10+45952], %r729;
	mov.b32 	%r730, 1073741824;
	st.global.u32 	[%rd11+45952], %r730;
$L__BB0_722:
	add.s64 	%rd379, %rd9, 11520;
	setp.ge.u64 	%p362, %rd379, %rd2;
	@%p362 bra 	$L__BB0_724;
	mov.b32 	%r731, 1065353216;
	st.global.u32 	[%rd10+46080], %r731;
	mov.b32 	%r732, 1073741824;
	st.global.u32 	[%rd11+46080], %r732;
$L__BB0_724:
	add.s64 	%rd380, %rd9, 11552;
	setp.ge.u64 	%p363, %rd380, %rd2;
	@%p363 bra 	$L__BB0_726;
	mov.b32 	%r733, 1065353216;
	st.global.u32 	[%rd10+46208], %r733;
	mov.b32 	%r734, 1073741824;
	st.global.u32 	[%rd11+46208], %r734;
$L__BB0_726:
	add.s64 	%rd381, %rd9, 11584;
	setp.ge.u64 	%p364, %rd381, %rd2;
	@%p364 bra 	$L__BB0_728;
	mov.b32 	%r735, 1065353216;
	st.global.u32 	[%rd10+46336], %r735;
	mov.b32 	%r736, 1073741824;
	st.global.u32 	[%rd11+46336], %r736;
$L__BB0_728:
	add.s64 	%rd382, %rd9, 11616;
	setp.ge.u64 	%p365, %rd382, %rd2;
	@%p365 bra 	$L__BB0_730;
	mov.b32 	%r737, 1065353216;
	st.global.u32 	[%rd10+46464], %r737;
	mov.b32 	%r738, 1073741824;
	st.global.u32 	[%rd11+46464], %r738;
$L__BB0_730:
	add.s64 	%rd383, %rd9, 11648;
	setp.ge.u64 	%p366, %rd383, %rd2;
	@%p366 bra 	$L__BB0_732;
	mov.b32 	%r739, 1065353216;
	st.global.u32 	[%rd10+46592], %r739;
	mov.b32 	%r740, 1073741824;
	st.global.u32 	[%rd11+46592], %r740;
$L__BB0_732:
	add.s64 	%rd384, %rd9, 11680;
	setp.ge.u64 	%p367, %rd384, %rd2;
	@%p367 bra 	$L__BB0_734;
	mov.b32 	%r741, 1065353216;
	st.global.u32 	[%rd10+46720], %r741;
	mov.b32 	%r742, 1073741824;
	st.global.u32 	[%rd11+46720], %r742;
$L__BB0_734:
	add.s64 	%rd385, %rd9, 11712;
	setp.ge.u64 	%p368, %rd385, %rd2;
	@%p368 bra 	$L__BB0_736;
	mov.b32 	%r743, 1065353216;
	st.global.u32 	[%rd10+46848], %r743;
	mov.b32 	%r744, 1073741824;
	st.global.u32 	[%rd11+46848], %r744;
$L__BB0_736:
	add.s64 	%rd386, %rd9, 11744;
	setp.ge.u64 	%p369, %rd386, %rd2;
	@%p369 bra 	$L__BB0_738;
	mov.b32 	%r745, 1065353216;
	st.global.u32 	[%rd10+46976], %r745;
	mov.b32 	%r746, 1073741824;
	st.global.u32 	[%rd11+46976], %r746;
$L__BB0_738:
	add.s64 	%rd387, %rd9, 11776;
	setp.ge.u64 	%p370, %rd387, %rd2;
	@%p370 bra 	$L__BB0_740;
	mov.b32 	%r747, 1065353216;
	st.global.u32 	[%rd10+47104], %r747;
	mov.b32 	%r748, 1073741824;
	st.global.u32 	[%rd11+47104], %r748;
$L__BB0_740:
	add.s64 	%rd388, %rd9, 11808;
	setp.ge.u64 	%p371, %rd388, %rd2;
	@%p371 bra 	$L__BB0_742;
	mov.b32 	%r749, 1065353216;
	st.global.u32 	[%rd10+47232], %r749;
	mov.b32 	%r750, 1073741824;
	st.global.u32 	[%rd11+47232], %r750;
$L__BB0_742:
	add.s64 	%rd389, %rd9, 11840;
	setp.ge.u64 	%p372, %rd389, %rd2;
	@%p372 bra 	$L__BB0_744;
	mov.b32 	%r751, 1065353216;
	st.global.u32 	[%rd10+47360], %r751;
	mov.b32 	%r752, 1073741824;
	st.global.u32 	[%rd11+47360], %r752;
$L__BB0_744:
	add.s64 	%rd390, %rd9, 11872;
	setp.ge.u64 	%p373, %rd390, %rd2;
	@%p373 bra 	$L__BB0_746;
	mov.b32 	%r753, 1065353216;
	st.global.u32 	[%rd10+47488], %r753;
	mov.b32 	%r754, 1073741824;
	st.global.u32 	[%rd11+47488], %r754;
$L__BB0_746:
	add.s64 	%rd391, %rd9, 11904;
	setp.ge.u64 	%p374, %rd391, %rd2;
	@%p374 bra 	$L__BB0_748;
	mov.b32 	%r755, 1065353216;
	st.global.u32 	[%rd10+47616], %r755;
	mov.b32 	%r756, 1073741824;
	st.global.u32 	[%rd11+47616], %r756;
$L__BB0_748:
	add.s64 	%rd392, %rd9, 11936;
	setp.ge.u64 	%p375, %rd392, %rd2;
	@%p375 bra 	$L__BB0_750;
	mov.b32 	%r757, 1065353216;
	st.global.u32 	[%rd10+47744], %r757;
	mov.b32 	%r758, 1073741824;
	st.global.u32 	[%rd11+47744], %r758;
$L__BB0_750:
	add.s64 	%rd393, %rd9, 11968;
	setp.ge.u64 	%p376, %rd393, %rd2;
	@%p376 bra 	$L__BB0_752;
	mov.b32 	%r759, 1065353216;
	st.global.u32 	[%rd10+47872], %r759;
	mov.b32 	%r760, 1073741824;
	st.global.u32 	[%rd11+47872], %r760;
$L__BB0_752:
	add.s64 	%rd394, %rd9, 12000;
	setp.ge.u64 	%p377, %rd394, %rd2;
	@%p377 bra 	$L__BB0_754;
	mov.b32 	%r761, 1065353216;
	st.global.u32 	[%rd10+48000], %r761;
	mov.b32 	%r762, 1073741824;
	st.global.u32 	[%rd11+48000], %r762;
$L__BB0_754:
	add.s64 	%rd395, %rd9, 12032;
	setp.ge.u64 	%p378, %rd395, %rd2;
	@%p378 bra 	$L__BB0_756;
	mov.b32 	%r763, 1065353216;
	st.global.u32 	[%rd10+48128], %r763;
	mov.b32 	%r764, 1073741824;
	st.global.u32 	[%rd11+48128], %r764;
$L__BB0_756:
	add.s64 	%rd396, %rd9, 12064;
	setp.ge.u64 	%p379, %rd396, %rd2;
	@%p379 bra 	$L__BB0_758;
	mov.b32 	%r765, 1065353216;
	st.global.u32 	[%rd10+48256], %r765;
	mov.b32 	%r766, 1073741824;
	st.global.u32 	[%rd11+48256], %r766;
$L__BB0_758:
	add.s64 	%rd397, %rd9, 12096;
	setp.ge.u64 	%p380, %rd397, %rd2;
	@%p380 bra 	$L__BB0_760;
	mov.b32 	%r767, 1065353216;
	st.global.u32 	[%rd10+48384], %r767;
	mov.b32 	%r768, 1073741824;
	st.global.u32 	[%rd11+48384], %r768;
$L__BB0_760:
	add.s64 	%rd398, %rd9, 12128;
	setp.ge.u64 	%p381, %rd398, %rd2;
	@%p381 bra 	$L__BB0_762;
	mov.b32 	%r769, 1065353216;
	st.global.u32 	[%rd10+48512], %r769;
	mov.b32 	%r770, 1073741824;
	st.global.u32 	[%rd11+48512], %r770;
$L__BB0_762:
	add.s64 	%rd399, %rd9, 12160;
	setp.ge.u64 	%p382, %rd399, %rd2;
	@%p382 bra 	$L__BB0_764;
	mov.b32 	%r771, 1065353216;
	st.global.u32 	[%rd10+48640], %r771;
	mov.b32 	%r772, 1073741824;
	st.global.u32 	[%rd11+48640], %r772;
$L__BB0_764:
	add.s64 	%rd400, %rd9, 12192;
	setp.ge.u64 	%p383, %rd400, %rd2;
	@%p383 bra 	$L__BB0_766;
	mov.b32 	%r773, 1065353216;
	st.global.u32 	[%rd10+48768], %r773;
	mov.b32 	%r774, 1073741824;
	st.global.u32 	[%rd11+48768], %r774;
$L__BB0_766:
	add.s64 	%rd401, %rd9, 12224;
	setp.ge.u64 	%p384, %rd401, %rd2;
	@%p384 bra 	$L__BB0_768;
	mov.b32 	%r775, 1065353216;
	st.global.u32 	[%rd10+48896], %r775;
	mov.b32 	%r776, 1073741824;
	st.global.u32 	[%rd11+48896], %r776;
$L__BB0_768:
	add.s64 	%rd402, %rd9, 12256;
	setp.ge.u64 	%p385, %rd402, %rd2;
	@%p385 bra 	$L__BB0_770;
	mov.b32 	%r777, 1065353216;
	st.global.u32 	[%rd10+49024], %r777;
	mov.b32 	%r778, 1073741824;
	st.global.u32 	[%rd11+49024], %r778;
$L__BB0_770:
	add.s64 	%rd403, %rd9, 12288;
	setp.ge.u64 	%p386, %rd403, %rd2;
	@%p386 bra 	$L__BB0_772;
	mov.b32 	%r779, 1065353216;
	st.global.u32 	[%rd10+49152], %r779;
	mov.b32 	%r780, 1073741824;
	st.global.u32 	[%rd11+49152], %r780;
$L__BB0_772:
	add.s64 	%rd404, %rd9, 12320;
	setp.ge.u64 	%p387, %rd404, %rd2;
	@%p387 bra 	$L__BB0_774;
	mov.b32 	%r781, 1065353216;
	st.global.u32 	[%rd10+49280], %r781;
	mov.b32 	%r782, 1073741824;
	st.global.u32 	[%rd11+49280], %r782;
$L__BB0_774:
	add.s64 	%rd405, %rd9, 12352;
	setp.ge.u64 	%p388, %rd405, %rd2;
	@%p388 bra 	$L__BB0_776;
	mov.b32 	%r783, 1065353216;
	st.global.u32 	[%rd10+49408], %r783;
	mov.b32 	%r784, 1073741824;
	st.global.u32 	[%rd11+49408], %r784;
$L__BB0_776:
	add.s64 	%rd406, %rd9, 12384;
	setp.ge.u64 	%p389, %rd406, %rd2;
	@%p389 bra 	$L__BB0_778;
	mov.b32 	%r785, 1065353216;
	st.global.u32 	[%rd10+49536], %r785;
	mov.b32 	%r786, 1073741824;
	st.global.u32 	[%rd11+49536], %r786;
$L__BB0_778:
	add.s64 	%rd407, %rd9, 12416;
	setp.ge.u64 	%p390, %rd407, %rd2;
	@%p390 bra 	$L__BB0_780;
	mov.b32 	%r787, 1065353216;
	st.global.u32 	[%rd10+49664], %r787;
	mov.b32 	%r788, 1073741824;
	st.global.u32 	[%rd11+49664], %r788;
$L__BB0_780:
	add.s64 	%rd408, %rd9, 12448;
	setp.ge.u64 	%p391, %rd408, %rd2;
	@%p391 bra 	$L__BB0_782;
	mov.b32 	%r789, 1065353216;
	st.global.u32 	[%rd10+49792], %r789;
	mov.b32 	%r790, 1073741824;
	st.global.u32 	[%rd11+49792], %r790;
$L__BB0_782:
	add.s64 	%rd409, %rd9, 12480;
	setp.ge.u64 	%p392, %rd409, %rd2;
	@%p392 bra 	$L__BB0_784;
	mov.b32 	%r791, 1065353216;
	st.global.u32 	[%rd10+49920], %r791;
	mov.b32 	%r792, 1073741824;
	st.global.u32 	[%rd11+49920], %r792;
$L__BB0_784:
	add.s64 	%rd410, %rd9, 12512;
	setp.ge.u64 	%p393, %rd410, %rd2;
	@%p393 bra 	$L__BB0_786;
	mov.b32 	%r793, 1065353216;
	st.global.u32 	[%rd10+50048], %r793;
	mov.b32 	%r794, 1073741824;
	st.global.u32 	[%rd11+50048], %r794;
$L__BB0_786:
	add.s64 	%rd411, %rd9, 12544;
	setp.ge.u64 	%p394, %rd411, %rd2;
	@%p394 bra 	$L__BB0_788;
	mov.b32 	%r795, 1065353216;
	st.global.u32 	[%rd10+50176], %r795;
	mov.b32 	%r796, 1073741824;
	st.global.u32 	[%rd11+50176], %r796;
$L__BB0_788:
	add.s64 	%rd412, %rd9, 12576;
	setp.ge.u64 	%p395, %rd412, %rd2;
	@%p395 bra 	$L__BB0_790;
	mov.b32 	%r797, 1065353216;
	st.global.u32 	[%rd10+50304], %r797;
	mov.b32 	%r798, 1073741824;
	st.global.u32 	[%rd11+50304], %r798;
$L__BB0_790:
	add.s64 	%rd413, %rd9, 12608;
	setp.ge.u64 	%p396, %rd413, %rd2;
	@%p396 bra 	$L__BB0_792;
	mov.b32 	%r799, 1065353216;
	st.global.u32 	[%rd10+50432], %r799;
	mov.b32 	%r800, 1073741824;
	st.global.u32 	[%rd11+50432], %r800;
$L__BB0_792:
	add.s64 	%rd414, %rd9, 12640;
	setp.ge.u64 	%p397, %rd414, %rd2;
	@%p397 bra 	$L__BB0_794;
	mov.b32 	%r801, 1065353216;
	st.global.u32 	[%rd10+50560], %r801;
	mov.b32 	%r802, 1073741824;
	st.global.u32 	[%rd11+50560], %r802;
$L__BB0_794:
	add.s64 	%rd415, %rd9, 12672;
	setp.ge.u64 	%p398, %rd415, %rd2;
	@%p398 bra 	$L__BB0_796;
	mov.b32 	%r803, 1065353216;
	st.global.u32 	[%rd10+50688], %r803;
	mov.b32 	%r804, 1073741824;
	st.global.u32 	[%rd11+50688], %r804;
$L__BB0_796:
	add.s64 	%rd416, %rd9, 12704;
	setp.ge.u64 	%p399, %rd416, %rd2;
	@%p399 bra 	$L__BB0_798;
	mov.b32 	%r805, 1065353216;
	st.global.u32 	[%rd10+50816], %r805;
	mov.b32 	%r806, 1073741824;
	st.global.u32 	[%rd11+50816], %r806;
$L__BB0_798:
	add.s64 	%rd417, %rd9, 12736;
	setp.ge.u64 	%p400, %rd417, %rd2;
	@%p400 bra 	$L__BB0_800;
	mov.b32 	%r807, 1065353216;
	st.global.u32 	[%rd10+50944], %r807;
	mov.b32 	%r808, 1073741824;
	st.global.u32 	[%rd11+50944], %r808;
$L__BB0_800:
	add.s64 	%rd418, %rd9, 12768;
	setp.ge.u64 	%p401, %rd418, %rd2;
	@%p401 bra 	$L__BB0_802;
	mov.b32 	%r809, 1065353216;
	st.global.u32 	[%rd10+51072], %r809;
	mov.b32 	%r810, 1073741824;
	st.global.u32 	[%rd11+51072], %r810;
$L__BB0_802:
	add.s64 	%rd419, %rd9, 12800;
	setp.ge.u64 	%p402, %rd419, %rd2;
	@%p402 bra 	$L__BB0_804;
	mov.b32 	%r811, 1065353216;
	st.global.u32 	[%rd10+51200], %r811;
	mov.b32 	%r812, 1073741824;
	st.global.u32 	[%rd11+51200], %r812;
$L__BB0_804:
	add.s64 	%rd420, %rd9, 12832;
	setp.ge.u64 	%p403, %rd420, %rd2;
	@%p403 bra 	$L__BB0_806;
	mov.b32 	%r813, 1065353216;
	st.global.u32 	[%rd10+51328], %r813;
	mov.b32 	%r814, 1073741824;
	st.global.u32 	[%rd11+51328], %r814;
$L__BB0_806:
	add.s64 	%rd421, %rd9, 12864;
	setp.ge.u64 	%p404, %rd421, %rd2;
	@%p404 bra 	$L__BB0_808;
	mov.b32 	%r815, 1065353216;
	st.global.u32 	[%rd10+51456], %r815;
	mov.b32 	%r816, 1073741824;
	st.global.u32 	[%rd11+51456], %r816;
$L__BB0_808:
	add.s64 	%rd422, %rd9, 12896;
	setp.ge.u64 	%p405, %rd422, %rd2;
	@%p405 bra 	$L__BB0_810;
	mov.b32 	%r817, 1065353216;
	st.global.u32 	[%rd10+51584], %r817;
	mov.b32 	%r818, 1073741824;
	st.global.u32 	[%rd11+51584], %r818;
$L__BB0_810:
	add.s64 	%rd423, %rd9, 12928;
	setp.ge.u64 	%p406, %rd423, %rd2;
	@%p406 bra 	$L__BB0_812;
	mov.b32 	%r819, 1065353216;
	st.global.u32 	[%rd10+51712], %r819;
	mov.b32 	%r820, 1073741824;
	st.global.u32 	[%rd11+51712], %r820;
$L__BB0_812:
	add.s64 	%rd424, %rd9, 12960;
	setp.ge.u64 	%p407, %rd424, %rd2;
	@%p407 bra 	$L__BB0_814;
	mov.b32 	%r821, 1065353216;
	st.global.u32 	[%rd10+51840], %r821;
	mov.b32 	%r822, 1073741824;
	st.global.u32 	[%rd11+51840], %r822;
$L__BB0_814:
	add.s64 	%rd425, %rd9, 12992;
	setp.ge.u64 	%p408, %rd425, %rd2;
	@%p408 bra 	$L__BB0_816;
	mov.b32 	%r823, 1065353216;
	st.global.u32 	[%rd10+51968], %r823;
	mov.b32 	%r824, 1073741824;
	st.global.u32 	[%rd11+51968], %r824;
$L__BB0_816:
	add.s64 	%rd426, %rd9, 13024;
	setp.ge.u64 	%p409, %rd426, %rd2;
	@%p409 bra 	$L__BB0_818;
	mov.b32 	%r825, 1065353216;
	st.global.u32 	[%rd10+52096], %r825;
	mov.b32 	%r826, 1073741824;
	st.global.u32 	[%rd11+52096], %r826;
$L__BB0_818:
	add.s64 	%rd427, %rd9, 13056;
	setp.ge.u64 	%p410, %rd427, %rd2;
	@%p410 bra 	$L__BB0_820;
	mov.b32 	%r827, 1065353216;
	st.global.u32 	[%rd10+52224], %r827;
	mov.b32 	%r828, 1073741824;
	st.global.u32 	[%rd11+52224], %r828;
$L__BB0_820:
	add.s64 	%rd428, %rd9, 13088;
	setp.ge.u64 	%p411, %rd428, %rd2;
	@%p411 bra 	$L__BB0_822;
	mov.b32 	%r829, 1065353216;
	st.global.u32 	[%rd10+52352], %r829;
	mov.b32 	%r830, 1073741824;
	st.global.u32 	[%rd11+52352], %r830;
$L__BB0_822:
	add.s64 	%rd429, %rd9, 13120;
	setp.ge.u64 	%p412, %rd429, %rd2;
	@%p412 bra 	$L__BB0_824;
	mov.b32 	%r831, 1065353216;
	st.global.u32 	[%rd10+52480], %r831;
	mov.b32 	%r832, 1073741824;
	st.global.u32 	[%rd11+52480], %r832;
$L__BB0_824:
	add.s64 	%rd430, %rd9, 13152;
	setp.ge.u64 	%p413, %rd430, %rd2;
	@%p413 bra 	$L__BB0_826;
	mov.b32 	%r833, 1065353216;
	st.global.u32 	[%rd10+52608], %r833;
	mov.b32 	%r834, 1073741824;
	st.global.u32 	[%rd11+52608], %r834;
$L__BB0_826:
	add.s64 	%rd431, %rd9, 13184;
	setp.ge.u64 	%p414, %rd431, %rd2;
	@%p414 bra 	$L__BB0_828;
	mov.b32 	%r835, 1065353216;
	st.global.u32 	[%rd10+52736], %r835;
	mov.b32 	%r836, 1073741824;
	st.global.u32 	[%rd11+52736], %r836;
$L__BB0_828:
	add.s64 	%rd432, %rd9, 13216;
	setp.ge.u64 	%p415, %rd432, %rd2;
	@%p415 bra 	$L__BB0_830;
	mov.b32 	%r837, 1065353216;
	st.global.u32 	[%rd10+52864], %r837;
	mov.b32 	%r838, 1073741824;
	st.global.u32 	[%rd11+52864], %r838;
$L__BB0_830:
	add.s64 	%rd433, %rd9, 13248;
	setp.ge.u64 	%p416, %rd433, %rd2;
	@%p416 bra 	$L__BB0_832;
	mov.b32 	%r839, 1065353216;
	st.global.u32 	[%rd10+52992], %r839;
	mov.b32 	%r840, 1073741824;
	st.global.u32 	[%rd11+52992], %r840;
$L__BB0_832:
	add.s64 	%rd434, %rd9, 13280;
	setp.ge.u64 	%p417, %rd434, %rd2;
	@%p417 bra 	$L__BB0_834;
	mov.b32 	%r841, 1065353216;
	st.global.u32 	[%rd10+53120], %r841;
	mov.b32 	%r842, 1073741824;
	st.global.u32 	[%rd11+53120], %r842;
$L__BB0_834:
	add.s64 	%rd435, %rd9, 13312;
	setp.ge.u64 	%p418, %rd435, %rd2;
	@%p418 bra 	$L__BB0_836;
	mov.b32 	%r843, 1065353216;
	st.global.u32 	[%rd10+53248], %r843;
	mov.b32 	%r844, 1073741824;
	st.global.u32 	[%rd11+53248], %r844;
$L__BB0_836:
	add.s64 	%rd436, %rd9, 13344;
	setp.ge.u64 	%p419, %rd436, %rd2;
	@%p419 bra 	$L__BB0_838;
	mov.b32 	%r845, 1065353216;
	st.global.u32 	[%rd10+53376], %r845;
	mov.b32 	%r846, 1073741824;
	st.global.u32 	[%rd11+53376], %r846;
$L__BB0_838:
	add.s64 	%rd437, %rd9, 13376;
	setp.ge.u64 	%p420, %rd437, %rd2;
	@%p420 bra 	$L__BB0_840;
	mov.b32 	%r847, 1065353216;
	st.global.u32 	[%rd10+53504], %r847;
	mov.b32 	%r848, 1073741824;
	st.global.u32 	[%rd11+53504], %r848;
$L__BB0_840:
	add.s64 	%rd438, %rd9, 13408;
	setp.ge.u64 	%p421, %rd438, %rd2;
	@%p421 bra 	$L__BB0_842;
	mov.b32 	%r849, 1065353216;
	st.global.u32 	[%rd10+53632], %r849;
	mov.b32 	%r850, 1073741824;
	st.global.u32 	[%rd11+53632], %r850;
$L__BB0_842:
	add.s64 	%rd439, %rd9, 13440;
	setp.ge.u64 	%p422, %rd439, %rd2;
	@%p422 bra 	$L__BB0_844;
	mov.b32 	%r851, 1065353216;
	st.global.u32 	[%rd10+53760], %r851;
	mov.b32 	%r852, 1073741824;
	st.global.u32 	[%rd11+53760], %r852;
$L__BB0_844:
	add.s64 	%rd440, %rd9, 13472;
	setp.ge.u64 	%p423, %rd440, %rd2;
	@%p423 bra 	$L__BB0_846;
	mov.b32 	%r853, 1065353216;
	st.global.u32 	[%rd10+53888], %r853;
	mov.b32 	%r854, 1073741824;
	st.global.u32 	[%rd11+53888], %r854;
$L__BB0_846:
	add.s64 	%rd441, %rd9, 13504;
	setp.ge.u64 	%p424, %rd441, %rd2;
	@%p424 bra 	$L__BB0_848;
	mov.b32 	%r855, 1065353216;
	st.global.u32 	[%rd10+54016], %r855;
	mov.b32 	%r856, 1073741824;
	st.global.u32 	[%rd11+54016], %r856;
$L__BB0_848:
	add.s64 	%rd442, %rd9, 13536;
	setp.ge.u64 	%p425, %rd442, %rd2;
	@%p425 bra 	$L__BB0_850;
	mov.b32 	%r857, 1065353216;
	st.global.u32 	[%rd10+54144], %r857;
	mov.b32 	%r858, 1073741824;
	st.global.u32 	[%rd11+54144], %r858;
$L__BB0_850:
	add.s64 	%rd443, %rd9, 13568;
	setp.ge.u64 	%p426, %rd443, %rd2;
	@%p426 bra 	$L__BB0_852;
	mov.b32 	%r859, 1065353216;
	st.global.u32 	[%rd10+54272], %r859;
	mov.b32 	%r860, 1073741824;
	st.global.u32 	[%rd11+54272], %r860;
$L__BB0_852:
	add.s64 	%rd444, %rd9, 13600;
	setp.ge.u64 	%p427, %rd444, %rd2;
	@%p427 bra 	$L__BB0_854;
	mov.b32 	%r861, 1065353216;
	st.global.u32 	[%rd10+54400], %r861;
	mov.b32 	%r862, 1073741824;
	st.global.u32 	[%rd11+54400], %r862;
$L__BB0_854:
	add.s64 	%rd445, %rd9, 13632;
	setp.ge.u64 	%p428, %rd445, %rd2;
	@%p428 bra 	$L__BB0_856;
	mov.b32 	%r863, 1065353216;
	st.global.u32 	[%rd10+54528], %r863;
	mov.b32 	%r864, 1073741824;
	st.global.u32 	[%rd11+54528], %r864;
$L__BB0_856:
	add.s64 	%rd446, %rd9, 13664;
	setp.ge.u64 	%p429, %rd446, %rd2;
	@%p429 bra 	$L__BB0_858;
	mov.b32 	%r865, 1065353216;
	st.global.u32 	[%rd10+54656], %r865;
	mov.b32 	%r866, 1073741824;
	st.global.u32 	[%rd11+54656], %r866;
$L__BB0_858:
	add.s64 	%rd447, %rd9, 13696;
	setp.ge.u64 	%p430, %rd447, %rd2;
	@%p430 bra 	$L__BB0_860;
	mov.b32 	%r867, 1065353216;
	st.global.u32 	[%rd10+54784], %r867;
	mov.b32 	%r868, 1073741824;
	st.global.u32 	[%rd11+54784], %r868;
$L__BB0_860:
	add.s64 	%rd448, %rd9, 13728;
	setp.ge.u64 	%p431, %rd448, %rd2;
	@%p431 bra 	$L__BB0_862;
	mov.b32 	%r869, 1065353216;
	st.global.u32 	[%rd10+54912], %r869;
	mov.b32 	%r870, 1073741824;
	st.global.u32 	[%rd11+54912], %r870;
$L__BB0_862:
	add.s64 	%rd449, %rd9, 13760;
	setp.ge.u64 	%p432, %rd449, %rd2;
	@%p432 bra 	$L__BB0_864;
	mov.b32 	%r871, 1065353216;
	st.global.u32 	[%rd10+55040], %r871;
	mov.b32 	%r872, 1073741824;
	st.global.u32 	[%rd11+55040], %r872;
$L__BB0_864:
	add.s64 	%rd450, %rd9, 13792;
	setp.ge.u64 	%p433, %rd450, %rd2;
	@%p433 bra 	$L__BB0_866;
	mov.b32 	%r873, 1065353216;
	st.global.u32 	[%rd10+55168], %r873;
	mov.b32 	%r874, 1073741824;
	st.global.u32 	[%rd11+55168], %r874;
$L__BB0_866:
	add.s64 	%rd451, %rd9, 13824;
	setp.ge.u64 	%p434, %rd451, %rd2;
	@%p434 bra 	$L__BB0_868;
	mov.b32 	%r875, 1065353216;
	st.global.u32 	[%rd10+55296], %r875;
	mov.b32 	%r876, 1073741824;
	st.global.u32 	[%rd11+55296], %r876;
$L__BB0_868:
	add.s64 	%rd452, %rd9, 13856;
	setp.ge.u64 	%p435, %rd452, %rd2;
	@%p435 bra 	$L__BB0_870;
	mov.b32 	%r877, 1065353216;
	st.global.u32 	[%rd10+55424], %r877;
	mov.b32 	%r878, 1073741824;
	st.global.u32 	[%rd11+55424], %r878;
$L__BB0_870:
	add.s64 	%rd453, %rd9, 13888;
	setp.ge.u64 	%p436, %rd453, %rd2;
	@%p436 bra 	$L__BB0_872;
	mov.b32 	%r879, 1065353216;
	st.global.u32 	[%rd10+55552], %r879;
	mov.b32 	%r880, 1073741824;
	st.global.u32 	[%rd11+55552], %r880;
$L__BB0_872:
	add.s64 	%rd454, %rd9, 13920;
	setp.ge.u64 	%p437, %rd454, %rd2;
	@%p437 bra 	$L__BB0_874;
	mov.b32 	%r881, 1065353216;
	st.global.u32 	[%rd10+55680], %r881;
	mov.b32 	%r882, 1073741824;
	st.global.u32 	[%rd11+55680], %r882;
$L__BB0_874:
	add.s64 	%rd455, %rd9, 13952;
	setp.ge.u64 	%p438, %rd455, %rd2;
	@%p438 bra 	$L__BB0_876;
	mov.b32 	%r883, 1065353216;
	st.global.u32 	[%rd10+55808], %r883;
	mov.b32 	%r884, 1073741824;
	st.global.u32 	[%rd11+55808], %r884;
$L__BB0_876:
	add.s64 	%rd456, %rd9, 13984;
	setp.ge.u64 	%p439, %rd456, %rd2;
	@%p439 bra 	$L__BB0_878;
	mov.b32 	%r885, 1065353216;
	st.global.u32 	[%rd10+55936], %r885;
	mov.b32 	%r886, 1073741824;
	st.global.u32 	[%rd11+55936], %r886;
$L__BB0_878:
	add.s64 	%rd457, %rd9, 14016;
	setp.ge.u64 	%p440, %rd457, %rd2;
	@%p440 bra 	$L__BB0_880;
	mov.b32 	%r887, 1065353216;
	st.global.u32 	[%rd10+56064], %r887;
	mov.b32 	%r888, 1073741824;
	st.global.u32 	[%rd11+56064], %r888;
$L__BB0_880:
	add.s64 	%rd458, %rd9, 14048;
	setp.ge.u64 	%p441, %rd458, %rd2;
	@%p441 bra 	$L__BB0_882;
	mov.b32 	%r889, 1065353216;
	st.global.u32 	[%rd10+56192], %r889;
	mov.b32 	%r890, 1073741824;
	st.global.u32 	[%rd11+56192], %r890;
$L__BB0_882:
	add.s64 	%rd459, %rd9, 14080;
	setp.ge.u64 	%p442, %rd459, %rd2;
	@%p442 bra 	$L__BB0_884;
	mov.b32 	%r891, 1065353216;
	st.global.u32 	[%rd10+56320], %r891;
	mov.b32 	%r892, 1073741824;
	st.global.u32 	[%rd11+56320], %r892;
$L__BB0_884:
	add.s64 	%rd460, %rd9, 14112;
	setp.ge.u64 	%p443, %rd460, %rd2;
	@%p443 bra 	$L__BB0_886;
	mov.b32 	%r893, 1065353216;
	st.global.u32 	[%rd10+56448], %r893;
	mov.b32 	%r894, 1073741824;
	st.global.u32 	[%rd11+56448], %r894;
$L__BB0_886:
	add.s64 	%rd461, %rd9, 14144;
	setp.ge.u64 	%p444, %rd461, %rd2;
	@%p444 bra 	$L__BB0_888;
	mov.b32 	%r895, 1065353216;
	st.global.u32 	[%rd10+56576], %r895;
	mov.b32 	%r896, 1073741824;
	st.global.u32 	[%rd11+56576], %r896;
$L__BB0_888:
	add.s64 	%rd462, %rd9, 14176;
	setp.ge.u64 	%p445, %rd462, %rd2;
	@%p445 bra 	$L__BB0_890;
	mov.b32 	%r897, 1065353216;
	st.global.u32 	[%rd10+56704], %r897;
	mov.b32 	%r898, 1073741824;
	st.global.u32 	[%rd11+56704], %r898;
$L__BB0_890:
	add.s64 	%rd463, %rd9, 14208;
	setp.ge.u64 	%p446, %rd463, %rd2;
	@%p446 bra 	$L__BB0_892;
	mov.b32 	%r899, 1065353216;
	st.global.u32 	[%rd10+56832], %r899;
	mov.b32 	%r900, 1073741824;
	st.global.u32 	[%rd11+56832], %r900;
$L__BB0_892:
	add.s64 	%rd464, %rd9, 14240;
	setp.ge.u64 	%p447, %rd464, %rd2;
	@%p447 bra 	$L__BB0_894;
	mov.b32 	%r901, 1065353216;
	st.global.u32 	[%rd10+56960], %r901;
	mov.b32 	%r902, 1073741824;
	st.global.u32 	[%rd11+56960], %r902;
$L__BB0_894:
	add.s64 	%rd465, %rd9, 14272;
	setp.ge.u64 	%p448, %rd465, %rd2;
	@%p448 bra 	$L__BB0_896;
	mov.b32 	%r903, 1065353216;
	st.global.u32 	[%rd10+57088], %r903;
	mov.b32 	%r904, 1073741824;
	st.global.u32 	[%rd11+57088], %r904;
$L__BB0_896:
	add.s64 	%rd466, %rd9, 14304;
	setp.ge.u64 	%p449, %rd466, %rd2;
	@%p449 bra 	$L__BB0_898;
	mov.b32 	%r905, 1065353216;
	st.global.u32 	[%rd10+57216], %r905;
	mov.b32 	%r906, 1073741824;
	st.global.u32 	[%rd11+57216], %r906;
$L__BB0_898:
	add.s64 	%rd467, %rd9, 14336;
	setp.ge.u64 	%p450, %rd467, %rd2;
	@%p450 bra 	$L__BB0_900;
	mov.b32 	%r907, 1065353216;
	st.global.u32 	[%rd10+57344], %r907;
	mov.b32 	%r908, 1073741824;
	st.global.u32 	[%rd11+57344], %r908;
$L__BB0_900:
	add.s64 	%rd468, %rd9, 14368;
	setp.ge.u64 	%p451, %rd468, %rd2;
	@%p451 bra 	$L__BB0_902;
	mov.b32 	%r909, 1065353216;
	st.global.u32 	[%rd10+57472], %r909;
	mov.b32 	%r910, 1073741824;
	st.global.u32 	[%rd11+57472], %r910;
$L__BB0_902:
	add.s64 	%rd469, %rd9, 14400;
	setp.ge.u64 	%p452, %rd469, %rd2;
	@%p452 bra 	$L__BB0_904;
	mov.b32 	%r911, 1065353216;
	st.global.u32 	[%rd10+57600], %r911;
	mov.b32 	%r912, 1073741824;
	st.global.u32 	[%rd11+57600], %r912;
$L__BB0_904:
	add.s64 	%rd470, %rd9, 14432;
	setp.ge.u64 	%p453, %rd470, %rd2;
	@%p453 bra 	$L__BB0_906;
	mov.b32 	%r913, 1065353216;
	st.global.u32 	[%rd10+57728], %r913;
	mov.b32 	%r914, 1073741824;
	st.global.u32 	[%rd11+57728], %r914;
$L__BB0_906:
	add.s64 	%rd471, %rd9, 14464;
	setp.ge.u64 	%p454, %rd471, %rd2;
	@%p454 bra 	$L__BB0_908;
	mov.b32 	%r915, 1065353216;
	st.global.u32 	[%rd10+57856], %r915;
	mov.b32 	%r916, 1073741824;
	st.global.u32 	[%rd11+57856], %r916;
$L__BB0_908:
	add.s64 	%rd472, %rd9, 14496;
	setp.ge.u64 	%p455, %rd472, %rd2;
	@%p455 bra 	$L__BB0_910;
	mov.b32 	%r917, 1065353216;
	st.global.u32 	[%rd10+57984], %r917;
	mov.b32 	%r918, 1073741824;
	st.global.u32 	[%rd11+57984], %r918;
$L__BB0_910:
	add.s64 	%rd473, %rd9, 14528;
	setp.ge.u64 	%p456, %rd473, %rd2;
	@%p456 bra 	$L__BB0_912;
	mov.b32 	%r919, 1065353216;
	st.global.u32 	[%rd10+58112], %r919;
	mov.b32 	%r920, 1073741824;
	st.global.u32 	[%rd11+58112], %r920;
$L__BB0_912:
	add.s64 	%rd474, %rd9, 14560;
	setp.ge.u64 	%p457, %rd474, %rd2;
	@%p457 bra 	$L__BB0_914;
	mov.b32 	%r921, 1065353216;
	st.global.u32 	[%rd10+58240], %r921;
	mov.b32 	%r922, 1073741824;
	st.global.u32 	[%rd11+58240], %r922;
$L__BB0_914:
	add.s64 	%rd475, %rd9, 14592;
	setp.ge.u64 	%p458, %rd475, %rd2;
	@%p458 bra 	$L__BB0_916;
	mov.b32 	%r923, 1065353216;
	st.global.u32 	[%rd10+58368], %r923;
	mov.b32 	%r924, 1073741824;
	st.global.u32 	[%rd11+58368], %r924;
$L__BB0_916:
	add.s64 	%rd476, %rd9, 14624;
	setp.ge.u64 	%p459, %rd476, %rd2;
	@%p459 bra 	$L__BB0_918;
	mov.b32 	%r925, 1065353216;
	st.global.u32 	[%rd10+58496], %r925;
	mov.b32 	%r926, 1073741824;
	st.global.u32 	[%rd11+58496], %r926;
$L__BB0_918:
	add.s64 	%rd477, %rd9, 14656;
	setp.ge.u64 	%p460, %rd477, %rd2;
	@%p460 bra 	$L__BB0_920;
	mov.b32 	%r927, 1065353216;
	st.global.u32 	[%rd10+58624], %r927;
	mov.b32 	%r928, 1073741824;
	st.global.u32 	[%rd11+58624], %r928;
$L__BB0_920:
	add.s64 	%rd478, %rd9, 14688;
	setp.ge.u64 	%p461, %rd478, %rd2;
	@%p461 bra 	$L__BB0_922;
	mov.b32 	%r929, 1065353216;
	st.global.u32 	[%rd10+58752], %r929;
	mov.b32 	%r930, 1073741824;
	st.global.u32 	[%rd11+58752], %r930;
$L__BB0_922:
	add.s64 	%rd479, %rd9, 14720;
	setp.ge.u64 	%p462, %rd479, %rd2;
	@%p462 bra 	$L__BB0_924;
	mov.b32 	%r931, 1065353216;
	st.global.u32 	[%rd10+58880], %r931;
	mov.b32 	%r932, 1073741824;
	st.global.u32 	[%rd11+58880], %r932;
$L__BB0_924:
	add.s64 	%rd480, %rd9, 14752;
	setp.ge.u64 	%p463, %rd480, %rd2;
	@%p463 bra 	$L__BB0_926;
	mov.b32 	%r933, 1065353216;
	st.global.u32 	[%rd10+59008], %r933;
	mov.b32 	%r934, 1073741824;
	st.global.u32 	[%rd11+59008], %r934;
$L__BB0_926:
	add.s64 	%rd481, %rd9, 14784;
	setp.ge.u64 	%p464, %rd481, %rd2;
	@%p464 bra 	$L__BB0_928;
	mov.b32 	%r935, 1065353216;
	st.global.u32 	[%rd10+59136], %r935;
	mov.b32 	%r936, 1073741824;
	st.global.u32 	[%rd11+59136], %r936;
$L__BB0_928:
	add.s64 	%rd482, %rd9, 14816;
	setp.ge.u64 	%p465, %rd482, %rd2;
	@%p465 bra 	$L__BB0_930;
	mov.b32 	%r937, 1065353216;
	st.global.u32 	[%rd10+59264], %r937;
	mov.b32 	%r938, 1073741824;
	st.global.u32 	[%rd11+59264], %r938;
$L__BB0_930:
	add.s64 	%rd483, %rd9, 14848;
	setp.ge.u64 	%p466, %rd483, %rd2;
	@%p466 bra 	$L__BB0_932;
	mov.b32 	%r939, 1065353216;
	st.global.u32 	[%rd10+59392], %r939;
	mov.b32 	%r940, 1073741824;
	st.global.u32 	[%rd11+59392], %r940;
$L__BB0_932:
	add.s64 	%rd484, %rd9, 14880;
	setp.ge.u64 	%p467, %rd484, %rd2;
	@%p467 bra 	$L__BB0_934;
	mov.b32 	%r941, 1065353216;
	st.global.u32 	[%rd10+59520], %r941;
	mov.b32 	%r942, 1073741824;
	st.global.u32 	[%rd11+59520], %r942;
$L__BB0_934:
	add.s64 	%rd485, %rd9, 14912;
	setp.ge.u64 	%p468, %rd485, %rd2;
	@%p468 bra 	$L__BB0_936;
	mov.b32 	%r943, 1065353216;
	st.global.u32 	[%rd10+59648], %r943;
	mov.b32 	%r944, 1073741824;
	st.global.u32 	[%rd11+59648], %r944;
$L__BB0_936:
	add.s64 	%rd486, %rd9, 14944;
	setp.ge.u64 	%p469, %rd486, %rd2;
	@%p469 bra 	$L__BB0_938;
	mov.b32 	%r945, 1065353216;
	st.global.u32 	[%rd10+59776], %r945;
	mov.b32 	%r946, 1073741824;
	st.global.u32 	[%rd11+59776], %r946;
$L__BB0_938:
	add.s64 	%rd487, %rd9, 14976;
	setp.ge.u64 	%p470, %rd487, %rd2;
	@%p470 bra 	$L__BB0_940;
	mov.b32 	%r947, 1065353216;
	st.global.u32 	[%rd10+59904], %r947;
	mov.b32 	%r948, 1073741824;
	st.global.u32 	[%rd11+59904], %r948;
$L__BB0_940:
	add.s64 	%rd488, %rd9, 15008;
	setp.ge.u64 	%p471, %rd488, %rd2;
	@%p471 bra 	$L__BB0_942;
	mov.b32 	%r949, 1065353216;
	st.global.u32 	[%rd10+60032], %r949;
	mov.b32 	%r950, 1073741824;
	st.global.u32 	[%rd11+60032], %r950;
$L__BB0_942:
	add.s64 	%rd489, %rd9, 15040;
	setp.ge.u64 	%p472, %rd489, %rd2;
	@%p472 bra 	$L__BB0_944;
	mov.b32 	%r951, 1065353216;
	st.global.u32 	[%rd10+60160], %r951;
	mov.b32 	%r952, 1073741824;
	st.global.u32 	[%rd11+60160], %r952;
$L__BB0_944:
	add.s64 	%rd490, %rd9, 15072;
	setp.ge.u64 	%p473, %rd490, %rd2;
	@%p473 bra 	$L__BB0_946;
	mov.b32 	%r953, 1065353216;
	st.global.u32 	[%rd10+60288], %r953;
	mov.b32 	%r954, 1073741824;
	st.global.u32 	[%rd11+60288], %r954;
$L__BB0_946:
	add.s64 	%rd491, %rd9, 15104;
	setp.ge.u64 	%p474, %rd491, %rd2;
	@%p474 bra 	$L__BB0_948;
	mov.b32 	%r955, 1065353216;
	st.global.u32 	[%rd10+60416], %r955;
	mov.b32 	%r956, 1073741824;
	st.global.u32 	[%rd11+60416], %r956;
$L__BB0_948:
	add.s64 	%rd492, %rd9, 15136;
	setp.ge.u64 	%p475, %rd492, %rd2;
	@%p475 bra 	$L__BB0_950;
	mov.b32 	%r957, 1065353216;
	st.global.u32 	[%rd10+60544], %r957;
	mov.b32 	%r958, 1073741824;
	st.global.u32 	[%rd11+60544], %r958;
$L__BB0_950:
	add.s64 	%rd493, %rd9, 15168;
	setp.ge.u64 	%p476, %rd493, %rd2;
	@%p476 bra 	$L__BB0_952;
	mov.b32 	%r959, 1065353216;
	st.global.u32 	[%rd10+60672], %r959;
	mov.b32 	%r960, 1073741824;
	st.global.u32 	[%rd11+60672], %r960;
$L__BB0_952:
	add.s64 	%rd494, %rd9, 15200;
	setp.ge.u64 	%p477, %rd494, %rd2;
	@%p477 bra 	$L__BB0_954;
	mov.b32 	%r961, 1065353216;
	st.global.u32 	[%rd10+60800], %r961;
	mov.b32 	%r962, 1073741824;
	st.global.u32 	[%rd11+60800], %r962;
$L__BB0_954:
	add.s64 	%rd495, %rd9, 15232;
	setp.ge.u64 	%p478, %rd495, %rd2;
	@%p478 bra 	$L__BB0_956;
	mov.b32 	%r963, 1065353216;
	st.global.u32 	[%rd10+60928], %r963;
	mov.b32 	%r964, 1073741824;
	st.global.u32 	[%rd11+60928], %r964;
$L__BB0_956:
	add.s64 	%rd496, %rd9, 15264;
	setp.ge.u64 	%p479, %rd496, %rd2;
	@%p479 bra 	$L__BB0_958;
	mov.b32 	%r965, 1065353216;
	st.global.u32 	[%rd10+61056], %r965;
	mov.b32 	%r966, 1073741824;
	st.global.u32 	[%rd11+61056], %r966;
$L__BB0_958:
	add.s64 	%rd497, %rd9, 15296;
	setp.ge.u64 	%p480, %rd497, %rd2;
	@%p480 bra 	$L__BB0_960;
	mov.b32 	%r967, 1065353216;
	st.global.u32 	[%rd10+61184], %r967;
	mov.b32 	%r968, 1073741824;
	st.global.u32 	[%rd11+61184], %r968;
$L__BB0_960:
	add.s64 	%rd498, %rd9, 15328;
	setp.ge.u64 	%p481, %rd498, %rd2;
	@%p481 bra 	$L__BB0_962;
	mov.b32 	%r969, 1065353216;
	st.global.u32 	[%rd10+61312], %r969;
	mov.b32 	%r970, 1073741824;
	st.global.u32 	[%rd11+61312], %r970;
$L__BB0_962:
	add.s64 	%rd499, %rd9, 15360;
	setp.ge.u64 	%p482, %rd499, %rd2;
	@%p482 bra 	$L__BB0_964;
	mov.b32 	%r971, 1065353216;
	st.global.u32 	[%rd10+61440], %r971;
	mov.b32 	%r972, 1073741824;
	st.global.u32 	[%rd11+61440], %r972;
$L__BB0_964:
	add.s64 	%rd500, %rd9, 15392;
	setp.ge.u64 	%p483, %rd500, %rd2;
	@%p483 bra 	$L__BB0_966;
	mov.b32 	%r973, 1065353216;
	st.global.u32 	[%rd10+61568], %r973;
	mov.b32 	%r974, 1073741824;
	st.global.u32 	[%rd11+61568], %r974;
$L__BB0_966:
	add.s64 	%rd501, %rd9, 15424;
	setp.ge.u64 	%p484, %rd501, %rd2;
	@%p484 bra 	$L__BB0_968;
	mov.b32 	%r975, 1065353216;
	st.global.u32 	[%rd10+61696], %r975;
	mov.b32 	%r976, 1073741824;
	st.global.u32 	[%rd11+61696], %r976;
$L__BB0_968:
	add.s64 	%rd502, %rd9, 15456;
	setp.ge.u64 	%p485, %rd502, %rd2;
	@%p485 bra 	$L__BB0_970;
	mov.b32 	%r977, 1065353216;
	st.global.u32 	[%rd10+61824], %r977;
	mov.b32 	%r978, 1073741824;
	st.global.u32 	[%rd11+61824], %r978;
$L__BB0_970:
	add.s64 	%rd503, %rd9, 15488;
	setp.ge.u64 	%p486, %rd503, %rd2;
	@%p486 bra 	$L__BB0_972;
	mov.b32 	%r979, 1065353216;
	st.global.u32 	[%rd10+61952], %r979;
	mov.b32 	%r980, 1073741824;
	st.global.u32 	[%rd11+61952], %r980;
$L__BB0_972:
	add.s64 	%rd504, %rd9, 15520;
	setp.ge.u64 	%p487, %rd504, %rd2;
	@%p487 bra 	$L__BB0_974;
	mov.b32 	%r981, 1065353216;
	st.global.u32 	[%rd10+62080], %r981;
	mov.b32 	%r982, 1073741824;
	st.global.u32 	[%rd11+62080], %r982;
$L__BB0_974:
	add.s64 	%rd505, %rd9, 15552;
	setp.ge.u64 	%p488, %rd505, %rd2;
	@%p488 bra 	$L__BB0_976;
	mov.b32 	%r983, 1065353216;
	st.global.u32 	[%rd10+62208], %r983;
	mov.b32 	%r984, 1073741824;
	st.global.u32 	[%rd11+62208], %r984;
$L__BB0_976:
	add.s64 	%rd506, %rd9, 15584;
	setp.ge.u64 	%p489, %rd506, %rd2;
	@%p489 bra 	$L__BB0_978;
	mov.b32 	%r985, 1065353216;
	st.global.u32 	[%rd10+62336], %r985;
	mov.b32 	%r986, 1073741824;
	st.global.u32 	[%rd11+62336], %r986;
$L__BB0_978:
	add.s64 	%rd507, %rd9, 15616;
	setp.ge.u64 	%p490, %rd507, %rd2;
	@%p490 bra 	$L__BB0_980;
	mov.b32 	%r987, 1065353216;
	st.global.u32 	[%rd10+62464], %r987;
	mov.b32 	%r988, 1073741824;
	st.global.u32 	[%rd11+62464], %r988;
$L__BB0_980:
	add.s64 	%rd508, %rd9, 15648;
	setp.ge.u64 	%p491, %rd508, %rd2;
	@%p491 bra 	$L__BB0_982;
	mov.b32 	%r989, 1065353216;
	st.global.u32 	[%rd10+62592], %r989;
	mov.b32 	%r990, 1073741824;
	st.global.u32 	[%rd11+62592], %r990;
$L__BB0_982:
	add.s64 	%rd509, %rd9, 15680;
	setp.ge.u64 	%p492, %rd509, %rd2;
	@%p492 bra 	$L__BB0_984;
	mov.b32 	%r991, 1065353216;
	st.global.u32 	[%rd10+62720], %r991;
	mov.b32 	%r992, 1073741824;
	st.global.u32 	[%rd11+62720], %r992;
$L__BB0_984:
	add.s64 	%rd510, %rd9, 15712;
	setp.ge.u64 	%p493, %rd510, %rd2;
	@%p493 bra 	$L__BB0_986;
	mov.b32 	%r993, 1065353216;
	st.global.u32 	[%rd10+62848], %r993;
	mov.b32 	%r994, 1073741824;
	st.global.u32 	[%rd11+62848], %r994;
$L__BB0_986:
	add.s64 	%rd511, %rd9, 15744;
	setp.ge.u64 	%p494, %rd511, %rd2;
	@%p494 bra 	$L__BB0_988;
	mov.b32 	%r995, 1065353216;
	st.global.u32 	[%rd10+62976], %r995;
	mov.b32 	%r996, 1073741824;
	st.global.u32 	[%rd11+62976], %r996;
$L__BB0_988:
	add.s64 	%rd512, %rd9, 15776;
	setp.ge.u64 	%p495, %rd512, %rd2;
	@%p495 bra 	$L__BB0_990;
	mov.b32 	%r997, 1065353216;
	st.global.u32 	[%rd10+63104], %r997;
	mov.b32 	%r998, 1073741824;
	st.global.u32 	[%rd11+63104], %r998;
$L__BB0_990:
	add.s64 	%rd513, %rd9, 15808;
	setp.ge.u64 	%p496, %rd513, %rd2;
	@%p496 bra 	$L__BB0_992;
	mov.b32 	%r999, 1065353216;
	st.global.u32 	[%rd10+63232], %r999;
	mov.b32 	%r1000, 1073741824;
	st.global.u32 	[%rd11+63232], %r1000;
$L__BB0_992:
	add.s64 	%rd514, %rd9, 15840;
	setp.ge.u64 	%p497, %rd514, %rd2;
	@%p497 bra 	$L__BB0_994;
	mov.b32 	%r1001, 1065353216;
	st.global.u32 	[%rd10+63360], %r1001;
	mov.b32 	%r1002, 1073741824;
	st.global.u32 	[%rd11+63360], %r1002;
$L__BB0_994:
	add.s64 	%rd515, %rd9, 15872;
	setp.ge.u64 	%p498, %rd515, %rd2;
	@%p498 bra 	$L__BB0_996;
	mov.b32 	%r1003, 1065353216;
	st.global.u32 	[%rd10+63488], %r1003;
	mov.b32 	%r1004, 1073741824;
	st.global.u32 	[%rd11+63488], %r1004;
$L__BB0_996:
	add.s64 	%rd516, %rd9, 15904;
	setp.ge.u64 	%p499, %rd516, %rd2;
	@%p499 bra 	$L__BB0_998;
	mov.b32 	%r1005, 1065353216;
	st.global.u32 	[%rd10+63616], %r1005;
	mov.b32 	%r1006, 1073741824;
	st.global.u32 	[%rd11+63616], %r1006;
$L__BB0_998:
	add.s64 	%rd517, %rd9, 15936;
	setp.ge.u64 	%p500, %rd517, %rd2;
	@%p500 bra 	$L__BB0_1000;
	mov.b32 	%r1007, 1065353216;
	st.global.u32 	[%rd10+63744], %r1007;
	mov.b32 	%r1008, 1073741824;
	st.global.u32 	[%rd11+63744], %r1008;
$L__BB0_1000:
	add.s64 	%rd518, %rd9, 15968;
	setp.ge.u64 	%p501, %rd518, %rd2;
	@%p501 bra 	$L__BB0_1002;
	mov.b32 	%r1009, 1065353216;
	st.global.u32 	[%rd10+63872], %r1009;
	mov.b32 	%r1010, 1073741824;
	st.global.u32 	[%rd11+63872], %r1010;
$L__BB0_1002:
	add.s64 	%rd519, %rd9, 16000;
	setp.ge.u64 	%p502, %rd519, %rd2;
	@%p502 bra 	$L__BB0_1004;
	mov.b32 	%r1011, 1065353216;
	st.global.u32 	[%rd10+64000], %r1011;
	mov.b32 	%r1012, 1073741824;
	st.global.u32 	[%rd11+64000], %r1012;
$L__BB0_1004:
	add.s64 	%rd520, %rd9, 16032;
	setp.ge.u64 	%p503, %rd520, %rd2;
	@%p503 bra 	$L__BB0_1006;
	mov.b32 	%r1013, 1065353216;
	st.global.u32 	[%rd10+64128], %r1013;
	mov.b32 	%r1014, 1073741824;
	st.global.u32 	[%rd11+64128], %r1014;
$L__BB0_1006:
	add.s64 	%rd521, %rd9, 16064;
	setp.ge.u64 	%p504, %rd521, %rd2;
	@%p504 bra 	$L__BB0_1008;
	mov.b32 	%r1015, 1065353216;
	st.global.u32 	[%rd10+64256], %r1015;
	mov.b32 	%r1016, 1073741824;
	st.global.u32 	[%rd11+64256], %r1016;
$L__BB0_1008:
	add.s64 	%rd522, %rd9, 16096;
	setp.ge.u64 	%p505, %rd522, %rd2;
	@%p505 bra 	$L__BB0_1010;
	mov.b32 	%r1017, 1065353216;
	st.global.u32 	[%rd10+64384], %r1017;
	mov.b32 	%r1018, 1073741824;
	st.global.u32 	[%rd11+64384], %r1018;
$L__BB0_1010:
	add.s64 	%rd523, %rd9, 16128;
	setp.ge.u64 	%p506, %rd523, %rd2;
	@%p506 bra 	$L__BB0_1012;
	mov.b32 	%r1019, 1065353216;
	st.global.u32 	[%rd10+64512], %r1019;
	mov.b32 	%r1020, 1073741824;
	st.global.u32 	[%rd11+64512], %r1020;
$L__BB0_1012:
	add.s64 	%rd524, %rd9, 16160;
	setp.ge.u64 	%p507, %rd524, %rd2;
	@%p507 bra 	$L__BB0_1014;
	mov.b32 	%r1021, 1065353216;
	st.global.u32 	[%rd10+64640], %r1021;
	mov.b32 	%r1022, 1073741824;
	st.global.u32 	[%rd11+64640], %r1022;
$L__BB0_1014:
	add.s64 	%rd525, %rd9, 16192;
	setp.ge.u64 	%p508, %rd525, %rd2;
	@%p508 bra 	$L__BB0_1016;
	mov.b32 	%r1023, 1065353216;
	st.global.u32 	[%rd10+64768], %r1023;
	mov.b32 	%r1024, 1073741824;
	st.global.u32 	[%rd11+64768], %r1024;
$L__BB0_1016:
	add.s64 	%rd526, %rd9, 16224;
	setp.ge.u64 	%p509, %rd526, %rd2;
	@%p509 bra 	$L__BB0_1018;
	mov.b32 	%r1025, 1065353216;
	st.global.u32 	[%rd10+64896], %r1025;
	mov.b32 	%r1026, 1073741824;
	st.global.u32 	[%rd11+64896], %r1026;
$L__BB0_1018:
	add.s64 	%rd527, %rd9, 16256;
	setp.ge.u64 	%p510, %rd527, %rd2;
	@%p510 bra 	$L__BB0_1020;
	mov.b32 	%r1027, 1065353216;
	st.global.u32 	[%rd10+65024], %r1027;
	mov.b32 	%r1028, 1073741824;
	st.global.u32 	[%rd11+65024], %r1028;
$L__BB0_1020:
	add.s64 	%rd528, %rd9, 16288;
	setp.ge.u64 	%p511, %rd528, %rd2;
	@%p511 bra 	$L__BB0_1022;
	mov.b32 	%r1029, 1065353216;
	st.global.u32 	[%rd10+65152], %r1029;
	mov.b32 	%r1030, 1073741824;
	st.global.u32 	[%rd11+65152], %r1030;
$L__BB0_1022:
	add.s64 	%rd529, %rd9, 16320;
	setp.ge.u64 	%p512, %rd529, %rd2;
	@%p512 bra 	$L__BB0_1024;
	mov.b32 	%r1031, 1065353216;
	st.global.u32 	[%rd10+65280], %r1031;
	mov.b32 	%r1032, 1073741824;
	st.global.u32 	[%rd11+65280], %r1032;
$L__BB0_1024:
	add.s64 	%rd530, %rd9, 16352;
	setp.ge.u64 	%p513, %rd530, %rd2;
	@%p513 bra 	$L__BB0_1026;
	mov.b32 	%r1033, 1065353216;
	st.global.u32 	[%rd10+65408], %r1033;
	mov.b32 	%r1034, 1073741824;
	st.global.u32 	[%rd11+65408], %r1034;
$L__BB0_1026:
	add.s64 	%rd531, %rd531, %rd5;
	setp.lt.u64 	%p514, %rd531, %rd3;
	@%p514 bra 	$L__BB0_2;
$L__BB0_1027:
	ret;

}
	// .globl	_Z3addiPfS_
.visible .entry _Z3addiPfS_(
	.param .u32 _Z3addiPfS__param_0,
	.param .u64 .ptr .align 1 _Z3addiPfS__param_1,
	.param .u64 .ptr .align 1 _Z3addiPfS__param_2
)
{
	.reg .pred 	%p<7>;
	.reg .b32 	%r<31>;
	.reg .b32 	%f<16>;
	.reg .b64 	%rd<18>;

	ld.param.u32 	%r12, [_Z3addiPfS__param_0];
	ld.param.u64 	%rd3, [_Z3addiPfS__param_1];
	ld.param.u64 	%rd4, [_Z3addiPfS__param_2];
	cvta.to.global.u64 	%rd1, %rd4;
	cvta.to.global.u64 	%rd2, %rd3;
	mov.u32 	%r13, %ctaid.x;
	mov.u32 	%r14, %ntid.x;
	mov.u32 	%r15, %tid.x;
	mad.lo.s32 	%r29, %r13, %r14, %r15;
	mov.u32 	%r16, %nctaid.x;
	mul.lo.s32 	%r2, %r14, %r16;
	setp.ge.s32 	%p1, %r29, %r12;
	@%p1 bra 	$L__BB1_7;
	add.s32 	%r17, %r29, %r2;
	max.s32 	%r18, %r12, %r17;
	setp.lt.s32 	%p2, %r17, %r12;
	selp.u32 	%r19, 1, 0, %p2;
	add.s32 	%r20, %r17, %r19;
	sub.s32 	%r21, %r18, %r20;
	div.u32 	%r22, %r21, %r2;
	add.s32 	%r3, %r22, %r19;
	and.b32  	%r23, %r3, 3;
	setp.eq.s32 	%p3, %r23, 3;
	@%p3 bra 	$L__BB1_4;
	add.s32 	%r24, %r3, 1;
	and.b32  	%r25, %r24, 3;
	neg.s32 	%r27, %r25;
$L__BB1_3:
	.pragma "nounroll";
	mul.wide.s32 	%rd5, %r29, 4;
	add.s64 	%rd6, %rd1, %rd5;
	add.s64 	%rd7, %rd2, %rd5;
	ld.global.f32 	%f1, [%rd7];
	ld.global.f32 	%f2, [%rd6];
	add.f32 	%f3, %f1, %f2;
	st.global.f32 	[%rd6], %f3;
	add.s32 	%r29, %r29, %r2;
	add.s32 	%r27, %r27, 1;
	setp.ne.s32 	%p4, %r27, 0;
	@%p4 bra 	$L__BB1_3;
$L__BB1_4:
	setp.lt.u32 	%p5, %r3, 3;
	@%p5 bra 	$L__BB1_7;
	mul.wide.s32 	%rd11, %r2, 4;
	shl.b32 	%r26, %r2, 2;
$L__BB1_6:
	mul.wide.s32 	%rd8, %r29, 4;
	add.s64 	%rd9, %rd2, %rd8;
	ld.global.f32 	%f4, [%rd9];
	add.s64 	%rd10, %rd1, %rd8;
	ld.global.f32 	%f5, [%rd10];
	add.f32 	%f6, %f4, %f5;
	st.global.f32 	[%rd10], %f6;
	add.s64 	%rd12, %rd9, %rd11;
	ld.global.f32 	%f7, [%rd12];
	add.s64 	%rd13, %rd10, %rd11;
	ld.global.f32 	%f8, [%rd13];
	add.f32 	%f9, %f7, %f8;
	st.global.f32 	[%rd13], %f9;
	add.s64 	%rd14, %rd12, %rd11;
	ld.global.f32 	%f10, [%rd14];
	add.s64 	%rd15, %rd13, %rd11;
	ld.global.f32 	%f11, [%rd15];
	add.f32 	%f12, %f10, %f11;
	st.global.f32 	[%rd15], %f12;
	add.s64 	%rd16, %rd14, %rd11;
	ld.global.f32 	%f13, [%rd16];
	add.s64 	%rd17, %rd15, %rd11;
	ld.global.f32 	%f14, [%rd17];
	add.f32 	%f15, %f13, %f14;
	st.global.f32 	[%rd17], %f15;
	add.s32 	%r29, %r26, %r29;
	setp.lt.s32 	%p6, %r29, %r12;
	@%p6 bra 	$L__BB1_6;
$L__BB1_7:
	ret;

}


// ===== COMPILED SASS (sm_100) =====

	.target	sm_100

	.elftype	@"ET_EXEC"


//--------------------- .note.nv.tkinfo           --------------------------
	.section	.note.nv.tkinfo,"",@"SHT_NOTE"
	.sectionflags	@"SHF_NOTE_NV_TKINFO"
	.tkinfo
        /*0018*/ 	.word	0x00000002
        /*0030*/ 	.string	""
        /*0030*/ 	.string	"ptxas"
        /*0030*/ 	.string	"Cuda compilation tools, release 13.0, V13.0.88"
        /*0030*/ 	.string	"Build cuda_13.0.r13.0/compiler.36424714_0"
        /*0030*/ 	.string	"-arch sm_100 -m 64 "



//--------------------- .note.nv.cuinfo           --------------------------
	.section	.note.nv.cuinfo,"",@"SHT_NOTE"
	.sectionflags	@"SHF_NOTE_NV_CUINFO"
        /*0018*/ 	.short	0x0002
        /*001a*/ 	.short	0x0064
        /*001c*/ 	.short	0x0082
	.zero		2


//--------------------- .nv.info                  --------------------------
	.section	.nv.info,"",@"SHT_CUDA_INFO"
	.align	4


	//----- nvinfo : EIATTR_REGCOUNT
	.align		4
        /*0000*/ 	.byte	0x04, 0x2f
        /*0002*/ 	.short	(.L_1 - .L_0)
	.align		4
.L_0:
        /*0004*/ 	.word	index@(_Z4initiPfS_)
        /*0008*/ 	.word	0x0000001e


	//----- nvinfo : EIATTR_FRAME_SIZE
	.align		4
.L_1:
        /*000c*/ 	.byte	0x04, 0x11
        /*000e*/ 	.short	(.L_3 - .L_2)
	.align		4
.L_2:
        /*0010*/ 	.word	index@(_Z4initiPfS_)
        /*0014*/ 	.word	0x00000000


	//----- nvinfo : EIATTR_REGCOUNT
	.align		4
.L_3:
        /*0018*/ 	.byte	0x04, 0x2f
        /*001a*/ 	.short	(.L_5 - .L_4)
	.align		4
.L_4:
        /*001c*/ 	.word	index@(_Z3addiPfS_)
        /*0020*/ 	.word	0x00000018


	//----- nvinfo : EIATTR_FRAME_SIZE
	.align		4
.L_5:
        /*0024*/ 	.byte	0x04, 0x11
        /*0026*/ 	.short	(.L_7 - .L_6)
	.align		4
.L_6:
        /*0028*/ 	.word	index@(_Z3addiPfS_)
        /*002c*/ 	.word	0x00000000


	//----- nvinfo : EIATTR_MIN_STACK_SIZE
	.align		4
.L_7:
        /*0030*/ 	.byte	0x04, 0x12
        /*0032*/ 	.short	(.L_9 - .L_8)
	.align		4
.L_8:
        /*0034*/ 	.word	index@(_Z3addiPfS_)
        /*0038*/ 	.word	0x00000000


	//----- nvinfo : EIATTR_MIN_STACK_SIZE
	.align		4
.L_9:
        /*003c*/ 	.byte	0x04, 0x12
        /*003e*/ 	.short	(.L_11 - .L_10)
	.align		4
.L_10:
        /*0040*/ 	.word	index@(_Z4initiPfS_)
        /*0044*/ 	.word	0x00000000
.L_11:


//--------------------- .nv.compat                --------------------------
	.section	.nv.compat,"",@"SHT_CUDA_COMPAT_INFO"
	.align	4
        /*0000*/ 	.byte	0x02, 0x09, 0x00, 0x00, 0x02, 0x02, 0x01, 0x00, 0x02, 0x05, 0x05, 0x00, 0x03, 0x07, 0x01, 0x01
        /*0010*/ 	.byte	0x02, 0x03, 0x00, 0x00, 0x02, 0x06, 0x01, 0x00, 0x04, 0x0b, 0x08, 0x00, 0x09, 0x00, 0x00, 0x00
        /*0020*/ 	.byte	0x00, 0x00, 0x00, 0x00


//--------------------- .nv.info._Z3addiPfS_      --------------------------
	.section	.nv.info._Z3addiPfS_,"",@"SHT_CUDA_INFO"
	.sectionflags	@""
	.align	4


	//----- nvinfo : EIATTR_CUDA_API_VERSION
	.align		4
        /*0000*/ 	.byte	0x04, 0x37
        /*0002*/ 	.short	(.L_13 - .L_12)
.L_12:
        /*0004*/ 	.word	0x00000082


	//----- nvinfo : EIATTR_KPARAM_INFO
	.align		4
.L_13:
        /*0008*/ 	.byte	0x04, 0x17
        /*000a*/ 	.short	(.L_15 - .L_14)
.L_14:
        /*000c*/ 	.word	0x00000000
        /*0010*/ 	.short	0x0002
        /*0012*/ 	.short	0x0010
        /*0014*/ 	.byte	0x00, 0xf5, 0x21, 0x00


	//----- nvinfo : EIATTR_KPARAM_INFO
	.align		4
.L_15:
        /*0018*/ 	.byte	0x04, 0x17
        /*001a*/ 	.short	(.L_17 - .L_16)
.L_16:
        /*001c*/ 	.word	0x00000000
        /*0020*/ 	.short	0x0001
        /*0022*/ 	.short	0x0008
        /*0024*/ 	.byte	0x00, 0xf5, 0x21, 0x00


	//----- nvinfo : EIATTR_KPARAM_INFO
	.align		4
.L_17:
        /*0028*/ 	.byte	0x04, 0x17
        /*002a*/ 	.short	(.L_19 - .L_18)
.L_18:
        /*002c*/ 	.word	0x00000000
        /*0030*/ 	.short	0x0000
        /*0032*/ 	.short	0x0000
        /*0034*/ 	.byte	0x00, 0xf0, 0x11, 0x00


	//----- nvinfo : EIATTR_SPARSE_MMA_MASK
	.align		4
.L_19:
        /*0038*/ 	.byte	0x03, 0x50
        /*003a*/ 	.short	0x0000


	//----- nvinfo : EIATTR_MAXREG_COUNT
	.align		4
        /*003c*/ 	.byte	0x03, 0x1b
        /*003e*/ 	.short	0x00ff


	//----- nvinfo : EIATTR_MERCURY_ISA_VERSION
	.align		4
        /*0040*/ 	.byte	0x03, 0x5f
        /*0042*/ 	.short	0x0101


	//----- nvinfo : EIATTR_VRC_CTA_INIT_COUNT
	.align		4
        /*0044*/ 	.byte	0x02, 0x4a
	.zero		1
	.zero		1


	//----- nvinfo : EIATTR_EXIT_INSTR_OFFSETS
	.align		4
        /*0048*/ 	.byte	0x04, 0x1c
        /*004a*/ 	.short	(.L_21 - .L_20)


	//   ....[0]....
.L_20:
        /*004c*/ 	.word	0x00000090


	//   ....[1]....
        /*0050*/ 	.word	0x00000380


	//   ....[2]....
        /*0054*/ 	.word	0x00000560


	//----- nvinfo : EIATTR_CRS_STACK_SIZE
	.align		4
.L_21:
        /*0058*/ 	.byte	0x04, 0x1e
        /*005a*/ 	.short	(.L_23 - .L_22)
.L_22:
        /*005c*/ 	.word	0x00000000


	//----- nvinfo : EIATTR_CBANK_PARAM_SIZE
	.align		4
.L_23:
        /*0060*/ 	.byte	0x03, 0x19
        /*0062*/ 	.short	0x0018


	//----- nvinfo : EIATTR_PARAM_CBANK
	.align		4
        /*0064*/ 	.byte	0x04, 0x0a
        /*0066*/ 	.short	(.L_25 - .L_24)
	.align		4
.L_24:
        /*0068*/ 	.word	index@(.nv.constant0._Z3addiPfS_)
        /*006c*/ 	.short	0x0380
        /*006e*/ 	.short	0x0018


	//----- nvinfo : EIATTR_SW_WAR
	.align		4
.L_25:
        /*0070*/ 	.byte	0x04, 0x36
        /*0072*/ 	.short	(.L_27 - .L_26)
.L_26:
        /*0074*/ 	.word	0x00000008
.L_27:


//--------------------- .nv.info._Z4initiPfS_     --------------------------
	.section	.nv.info._Z4initiPfS_,"",@"SHT_CUDA_INFO"
	.sectionflags	@""
	.align	4


	//----- nvinfo : EIATTR_CUDA_API_VERSION
	.align		4
        /*0000*/ 	.byte	0x04, 0x37
        /*0002*/ 	.short	(.L_29 - .L_28)
.L_28:
        /*0004*/ 	.word	0x00000082


	//----- nvinfo : EIATTR_KPARAM_INFO
	.align		4
.L_29:
        /*0008*/ 	.byte	0x04, 0x17
        /*000a*/ 	.short	(.L_31 - .L_30)
.L_30:
        /*000c*/ 	.word	0x00000000
        /*0010*/ 	.short	0x0002
        /*0012*/ 	.short	0x0010
        /*0014*/ 	.byte	0x00, 0xf5, 0x21, 0x00


	//----- nvinfo : EIATTR_KPARAM_INFO
	.align		4
.L_31:
        /*0018*/ 	.byte	0x04, 0x17
        /*001a*/ 	.short	(.L_33 - .L_32)
.L_32:
        /*001c*/ 	.word	0x00000000
        /*0020*/ 	.short	0x0001
        /*0022*/ 	.short	0x0008
        /*0024*/ 	.byte	0x00, 0xf5, 0x21, 0x00


	//----- nvinfo : EIATTR_KPARAM_INFO
	.align		4
.L_33:
        /*0028*/ 	.byte	0x04, 0x17
        /*002a*/ 	.short	(.L_35 - .L_34)
.L_34:
        /*002c*/ 	.word	0x00000000
        /*0030*/ 	.short	0x0000
        /*0032*/ 	.short	0x0000
        /*0034*/ 	.byte	0x00, 0xf0, 0x11, 0x00


	//----- nvinfo : EIATTR_SPARSE_MMA_MASK
	.align		4
.L_35:
        /*0038*/ 	.byte	0x03, 0x50
        /*003a*/ 	.short	0x0000


	//----- nvinfo : EIATTR_MAXREG_COUNT
	.align		4
        /*003c*/ 	.byte	0x03, 0x1b
        /*003e*/ 	.short	0x00ff


	//----- nvinfo : EIATTR_MERCURY_ISA_VERSION
	.align		4
        /*0040*/ 	.byte	0x03, 0x5f
        /*0042*/ 	.short	0x0101


	//----- nvinfo : EIATTR_VRC_CTA_INIT_COUNT
	.align		4
        /*0044*/ 	.byte	0x02, 0x4a
	.zero		1
	.zero		1


	//----- nvinfo : EIATTR_EXIT_INSTR_OFFSETS
	.align		4
        /*0048*/ 	.byte	0x04, 0x1c
        /*004a*/ 	.short	(.L_37 - .L_36)


	//   ....[0]....
.L_36:
        /*004c*/ 	.word	0x00000110


	//   ....[1]....
        /*0050*/ 	.word	0x00010260


	//----- nvinfo : EIATTR_CRS_STACK_SIZE
	.align		4
.L_37:
        /*0054*/ 	.byte	0x04, 0x1e
        /*0056*/ 	.short	(.L_39 - .L_38)
.L_38:
        /*0058*/ 	.word	0x00000000


	//----- nvinfo : EIATTR_CBANK_PARAM_SIZE
	.align		4
.L_39:
        /*005c*/ 	.byte	0x03, 0x19
        /*005e*/ 	.short	0x0018


	//----- nvinfo : EIATTR_PARAM_CBANK
	.align		4
        /*0060*/ 	.byte	0x04, 0x0a
        /*0062*/ 	.short	(.L_41 - .L_40)
	.align		4
.L_40:
        /*0064*/ 	.word	index@(.nv.constant0._Z4initiPfS_)
        /*0068*/ 	.short	0x0380
        /*006a*/ 	.short	0x0018


	//----- nvinfo : EIATTR_SW_WAR
	.align		4
.L_41:
        /*006c*/ 	.byte	0x04, 0x36
        /*006e*/ 	.short	(.L_43 - .L_42)
.L_42:
        /*0070*/ 	.word	0x00000008
.L_43:


//--------------------- .nv.callgraph             --------------------------
	.section	.nv.callgraph,"",@"SHT_CUDA_CALLGRAPH"
	.align	4
	.sectionentsize	8
	.align		4
        /*0000*/ 	.word	0x00000000
	.align		4
        /*0004*/ 	.word	0xffffffff
	.align		4
        /*0008*/ 	.word	0x00000000
	.align		4
        /*000c*/ 	.word	0xfffffffe
	.align		4
        /*0010*/ 	.word	0x00000000
	.align		4
        /*0014*/ 	.word	0xfffffffd
	.align		4
        /*0018*/ 	.word	0x00000000
	.align		4
        /*001c*/ 	.word	0xfffffffc


//--------------------- .text._Z3addiPfS_         --------------------------
	.section	.text._Z3addiPfS_,"ax",@progbits
	.align	128
        .global         _Z3addiPfS_
        .type           _Z3addiPfS_,@function
        .size           _Z3addiPfS_,(.L_x_7 - _Z3addiPfS_)
        .other          _Z3addiPfS_,@"STO_CUDA_ENTRY STV_DEFAULT"
_Z3addiPfS_:
.text._Z3addiPfS_:
[----:B------:R-:W-:Y:S01]  /*0000*/  LDC R1, c[0x0][0x37c] ;  /* 0x0000df00ff017b82 */ /* 0x000fe20000000800 */
[----:B------:R-:W0:Y:S07]  /*0010*/  S2R R3, SR_TID.X ;  /* 0x0000000000037919 */ /* 0x000e2e0000002100 */
[----:B------:R-:W0:Y:S01]  /*0020*/  S2UR UR4, SR_CTAID.X ;  /* 0x00000000000479c3 */ /* 0x000e220000002500 */
[----:B------:R-:W1:Y:S07]  /*0030*/  LDCU UR6, c[0x0][0x380] ;  /* 0x00007000ff0677ac */ /* 0x000e6e0008000800 */
[----:B------:R-:W0:Y:S01]  /*0040*/  LDC R0, c[0x0][0x360] ;  /* 0x0000d800ff007b82 */ /* 0x000e220000000800 */
[----:B------:R-:W2:Y:S01]  /*0050*/  LDCU UR5, c[0x0][0x370] ;  /* 0x00006e00ff0577ac */ /* 0x000ea20008000800 */
[----:B0-----:R-:W-:-:S02]  /*0060*/  IMAD R3, R0, UR4, R3 ;  /* 0x0000000400037c24 */ /* 0x001fc4000f8e0203 */
[----:B--2---:R-:W-:-:S03]  /*0070*/  IMAD R0, R0, UR5, RZ ;  /* 0x0000000500007c24 */ /* 0x004fc6000f8e02ff */
[----:B-1----:R-:W-:-:S13]  /*0080*/  ISETP.GE.AND P0, PT, R3, UR6, PT ;  /* 0x0000000603007c0c */ /* 0x002fda000bf06270 */
[----:B------:R-:W-:Y:S05]  /*0090*/  @P0 EXIT ;  /* 0x000000000000094d */ /* 0x000fea0003800000 */
[----:B------:R-:W0:Y:S01]  /*00a0*/  I2F.U32.RP R8, R0 ;  /* 0x0000000000087306 */ /* 0x000e220000209000 */
[C---:B------:R-:W-:Y:S01]  /*00b0*/  IMAD.IADD R2, R0.reuse, 0x1, R3 ;  /* 0x0000000100027824 */ /* 0x040fe200078e0203 */
[----:B------:R-:W-:Y:S01]  /*00c0*/  IADD3 R9, PT, PT, RZ, -R0, RZ ;  /* 0x80000000ff097210 */ /* 0x000fe20007ffe0ff */
[----:B------:R-:W1:Y:S01]  /*00d0*/  LDCU.64 UR4, c[0x0][0x358] ;  /* 0x00006b00ff0477ac */ /* 0x000e620008000a00 */
[----:B------:R-:W-:Y:S01]  /*00e0*/  ISETP.NE.U32.AND P2, PT, R0, RZ, PT ;  /* 0x000000ff0000720c */ /* 0x000fe20003f45070 */
[----:B------:R-:W-:Y:S01]  /*00f0*/  BSSY.RECONVERGENT B0, `(.L_x_0) ;  /* 0x0000028000007945 */ /* 0x000fe20003800200 */
[C---:B------:R-:W-:Y:S02]  /*0100*/  ISETP.GE.AND P0, PT, R2.reuse, UR6, PT ;  /* 0x0000000602007c0c */ /* 0x040fe4000bf06270 */
[----:B------:R-:W-:Y:S02]  /*0110*/  VIMNMX R7, PT, PT, R2, UR6, !PT ;  /* 0x0000000602077c48 */ /* 0x000fe4000ffe0100 */
[----:B------:R-:W-:-:S04]  /*0120*/  SEL R6, RZ, 0x1, P0 ;  /* 0x00000001ff067807 */ /* 0x000fc80000000000 */
[----:B------:R-:W-:Y:S01]  /*0130*/  IADD3 R7, PT, PT, R7, -R2, -R6 ;  /* 0x8000000207077210 */ /* 0x000fe20007ffe806 */
[----:B0-----:R-:W0:Y:S02]  /*0140*/  MUFU.RCP R8, R8 ;  /* 0x0000000800087308 */ /* 0x001e240000001000 */
[----:B0-----:R-:W-:-:S06]  /*0150*/  IADD3 R4, PT, PT, R8, 0xffffffe, RZ ;  /* 0x0ffffffe08047810 */ /* 0x001fcc0007ffe0ff */
[----:B------:R0:W2:Y:S02]  /*0160*/  F2I.FTZ.U32.TRUNC.NTZ R5, R4 ;  /* 0x0000000400057305 */ /* 0x0000a4000021f000 */
[----:B0-----:R-:W-:Y:S02]  /*0170*/  HFMA2 R4, -RZ, RZ, 0, 0 ;  /* 0x00000000ff047431 */ /* 0x001fe400000001ff */
[----:B--2---:R-:W-:-:S04]  /*0180*/  IMAD R9, R9, R5, RZ ;  /* 0x0000000509097224 */ /* 0x004fc800078e02ff */
[----:B------:R-:W-:-:S06]  /*0190*/  IMAD.HI.U32 R8, R5, R9, R4 ;  /* 0x0000000905087227 */ /* 0x000fcc00078e0004 */
[----:B------:R-:W-:-:S05]  /*01a0*/  IMAD.HI.U32 R5, R8, R7, RZ ;  /* 0x0000000708057227 */ /* 0x000fca00078e00ff */
[----:B------:R-:W-:-:S05]  /*01b0*/  IADD3 R2, PT, PT, -R5, RZ, RZ ;  /* 0x000000ff05027210 */ /* 0x000fca0007ffe1ff */
[----:B------:R-:W-:-:S05]  /*01c0*/  IMAD R7, R0, R2, R7 ;  /* 0x0000000200077224 */ /* 0x000fca00078e0207 */
[----:B------:R-:W-:-:S13]  /*01d0*/  ISETP.GE.U32.AND P0, PT, R7, R0, PT ;  /* 0x000000000700720c */ /* 0x000fda0003f06070 */
[----:B------:R-:W-:Y:S01]  /*01e0*/  @P0 IMAD.IADD R7, R7, 0x1, -R0 ;  /* 0x0000000107070824 */ /* 0x000fe200078e0a00 */
[----:B------:R-:W-:-:S04]  /*01f0*/  @P0 IADD3 R5, PT, PT, R5, 0x1, RZ ;  /* 0x0000000105050810 */ /* 0x000fc80007ffe0ff */
[----:B------:R-:W-:-:S13]  /*0200*/  ISETP.GE.U32.AND P1, PT, R7, R0, PT ;  /* 0x000000000700720c */ /* 0x000fda0003f26070 */
[----:B------:R-:W-:Y:S02]  /*0210*/  @P1 IADD3 R5, PT, PT, R5, 0x1, RZ ;  /* 0x0000000105051810 */ /* 0x000fe40007ffe0ff */
[----:B------:R-:W-:-:S05]  /*0220*/  @!P2 LOP3.LUT R5, RZ, R0, RZ, 0x33, !PT ;  /* 0x00000000ff05a212 */ /* 0x000fca00078e33ff */
[----:B------:R-:W-:-:S05]  /*0230*/  IMAD.IADD R2, R6, 0x1, R5 ;  /* 0x0000000106027824 */ /* 0x000fca00078e0205 */
[C---:B------:R-:W-:Y:S02]  /*0240*/  LOP3.LUT R4, R2.reuse, 0x3, RZ, 0xc0, !PT ;  /* 0x0000000302047812 */ /* 0x040fe400078ec0ff */
[----:B------:R-:W-:Y:S02]  /*0250*/  ISETP.GE.U32.AND P1, PT, R2, 0x3, PT ;  /* 0x000000030200780c */ /* 0x000fe40003f26070 */
[----:B------:R-:W-:-:S13]  /*0260*/  ISETP.NE.AND P0, PT, R4, 0x3, PT ;  /* 0x000000030400780c */ /* 0x000fda0003f05270 */
[----:B-1----:R-:W-:Y:S05]  /*0270*/  @!P0 BRA `(.L_x_1) ;  /* 0x00000000003c8947 */ /* 0x002fea0003800000 */
[----:B------:R-:W0:Y:S01]  /*0280*/  LDC.64 R8, c[0x0][0x390] ;  /* 0x0000e400ff087b82 */ /* 0x000e220000000a00 */
[----:B------:R-:W-:-:S04]  /*0290*/  IADD3 R2, PT, PT, R2, 0x1, RZ ;  /* 0x0000000102027810 */ /* 0x000fc80007ffe0ff */
[----:B------:R-:W-:-:S03]  /*02a0*/  LOP3.LUT R2, R2, 0x3, RZ, 0xc0, !PT ;  /* 0x0000000302027812 */ /* 0x000fc600078ec0ff */
[----:B------:R-:W1:Y:S01]  /*02b0*/  LDC.64 R10, c[0x0][0x388] ;  /* 0x0000e200ff0a7b82 */ /* 0x000e620000000a00 */
[----:B------:R-:W-:-:S07]  /*02c0*/  IADD3 R2, PT, PT, -R2, RZ, RZ ;  /* 0x000000ff02027210 */ /* 0x000fce0007ffe1ff */
.L_x_2:
[----:B-1----:R-:W-:-:S04]  /*02d0*/  IMAD.WIDE R6, R3, 0x4, R10 ;  /* 0x0000000403067825 */ /* 0x002fc800078e020a */
[----:B0-2---:R-:W-:Y:S02]  /*02e0*/  IMAD.WIDE R4, R3, 0x4, R8 ;  /* 0x0000000403047825 */ /* 0x005fe400078e0208 */
[----:B------:R-:W2:Y:S04]  /*02f0*/  LDG.E R6, desc[UR4][R6.64] ;  /* 0x0000000406067981 */ /* 0x000ea8000c1e1900 */
[----:B------:R-:W2:Y:S01]  /*0300*/  LDG.E R13, desc[UR4][R4.64] ;  /* 0x00000004040d7981 */ /* 0x000ea2000c1e1900 */
[----:B------:R-:W-:Y:S01]  /*0310*/  VIADD R2, R2, 0x1 ;  /* 0x0000000102027836 */ /* 0x000fe20000000000 */
[----:B------:R-:W-:-:S04]  /*0320*/  IADD3 R3, PT, PT, R0, R3, RZ ;  /* 0x0000000300037210 */ /* 0x000fc80007ffe0ff */
[----:B------:R-:W-:Y:S01]  /*0330*/  ISETP.NE.AND P0, PT, R2, RZ, PT ;  /* 0x000000ff0200720c */ /* 0x000fe20003f05270 */
[----:B--2---:R-:W-:-:S05]  /*0340*/  FADD R13, R6, R13 ;  /* 0x0000000d060d7221 */ /* 0x004fca0000000000 */
[----:B------:R2:W-:Y:S07]  /*0350*/  STG.E desc[UR4][R4.64], R13 ;  /* 0x0000000d04007986 */ /* 0x0005ee000c101904 */
[----:B------:R-:W-:Y:S05]  /*0360*/  @P0 BRA `(.L_x_2) ;  /* 0xfffffffc00d80947 */ /* 0x000fea000383ffff */
.L_x_1:
[----:B------:R-:W-:Y:S05]  /*0370*/  BSYNC.RECONVERGENT B0 ;  /* 0x0000000000007941 */ /* 0x000fea0003800200 */
.L_x_0:
[----:B------:R-:W-:Y:S05]  /*0380*/  @!P1 EXIT ;  /* 0x000000000000994d */ /* 0x000fea0003800000 */
.L_x_3:
[----:B-12---:R-:W0:Y:S08]  /*0390*/  LDC.64 R4, c[0x0][0x388] ;  /* 0x0000e200ff047b82 */ /* 0x006e300000000a00 */
[----:B------:R-:W1:Y:S01]  /*03a0*/  LDC.64 R6, c[0x0][0x390] ;  /* 0x0000e400ff067b82 */ /* 0x000e620000000a00 */
[----:B0-----:R-:W-:-:S05]  /*03b0*/  IMAD.WIDE R12, R3, 0x4, R4 ;  /* 0x00000004030c7825 */ /* 0x001fca00078e0204 */
[----:B------:R-:W2:Y:S01]  /*03c0*/  LDG.E R2, desc[UR4][R12.64] ;  /* 0x000000040c027981 */ /* 0x000ea2000c1e1900 */
[----:B-1----:R-:W-:-:S05]  /*03d0*/  IMAD.WIDE R14, R3, 0x4, R6 ;  /* 0x00000004030e7825 */ /* 0x002fca00078e0206 */
[----:B------:R-:W2:Y:S01]  /*03e0*/  LDG.E R5, desc[UR4][R14.64] ;  /* 0x000000040e057981 */ /* 0x000ea2000c1e1900 */
[----:B------:R-:W-:-:S04]  /*03f0*/  IMAD.WIDE R6, R0, 0x4, R14 ;  /* 0x0000000400067825 */ /* 0x000fc800078e020e */
[----:B--2---:R-:W-:Y:S01]  /*0400*/  FADD R17, R2, R5 ;  /* 0x0000000502117221 */ /* 0x004fe20000000000 */
[----:B------:R-:W-:-:S04]  /*0410*/  IMAD.WIDE R4, R0, 0x4, R12 ;  /* 0x0000000400047825 */ /* 0x000fc800078e020c */
[----:B------:R0:W-:Y:S04]  /*0420*/  STG.E desc[UR4][R14.64], R17 ;  /* 0x000000110e007986 */ /* 0x0001e8000c101904 */
[----:B------:R-:W2:Y:S04]  /*0430*/  LDG.E R2, desc[UR4][R4.64] ;  /* 0x0000000404027981 */ /* 0x000ea8000c1e1900 */
[----:B------:R-:W2:Y:S01]  /*0440*/  LDG.E R9, desc[UR4][R6.64] ;  /* 0x0000000406097981 */ /* 0x000ea2000c1e1900 */
[----:B------:R-:W-:-:S04]  /*0450*/  IMAD.WIDE R10, R0, 0x4, R6 ;  /* 0x00000004000a7825 */ /* 0x000fc800078e0206 */
[----:B--2---:R-:W-:Y:S01]  /*0460*/  FADD R19, R2, R9 ;  /* 0x0000000902137221 */ /* 0x004fe20000000000 */
[----:B------:R-:W-:-:S04]  /*0470*/  IMAD.WIDE R8, R0, 0x4, R4 ;  /* 0x0000000400087825 */ /* 0x000fc800078e0204 */
[----:B------:R1:W-:Y:S04]  /*0480*/  STG.E desc[UR4][R6.64], R19 ;  /* 0x0000001306007986 */ /* 0x0003e8000c101904 */
[----:B------:R-:W2:Y:S04]  /*0490*/  LDG.E R2, desc[UR4][R8.64] ;  /* 0x0000000408027981 */ /* 0x000ea8000c1e1900 */
[----:B------:R-:W2:Y:S01]  /*04a0*/  LDG.E R13, desc[UR4][R10.64] ;  /* 0x000000040a0d7981 */ /* 0x000ea2000c1e1900 */
[----:B0-----:R-:W-:-:S04]  /*04b0*/  IMAD.WIDE R14, R0, 0x4, R10 ;  /* 0x00000004000e7825 */ /* 0x001fc800078e020a */
[----:B--2---:R-:W-:Y:S01]  /*04c0*/  FADD R21, R2, R13 ;  /* 0x0000000d02157221 */ /* 0x004fe20000000000 */
[----:B------:R-:W-:-:S04]  /*04d0*/  IMAD.WIDE R12, R0, 0x4, R8 ;  /* 0x00000004000c7825 */ /* 0x000fc800078e0208 */
[----:B------:R1:W-:Y:S04]  /*04e0*/  STG.E desc[UR4][R10.64], R21 ;  /* 0x000000150a007986 */ /* 0x0003e8000c101904 */
[----:B------:R-:W2:Y:S04]  /*04f0*/  LDG.E R12, desc[UR4][R12.64] ;  /* 0x000000040c0c7981 */ /* 0x000ea8000c1e1900 */
[----:B------:R-:W2:Y:S01]  /*0500*/  LDG.E R5, desc[UR4][R14.64] ;  /* 0x000000040e057981 */ /* 0x000ea2000c1e1900 */
[----:B------:R-:W-:-:S04]  /*0510*/  LEA R3, R0, R3, 0x2 ;  /* 0x0000000300037211 */ /* 0x000fc800078e10ff */
[----:B------:R-:W-:Y:S01]  /*0520*/  ISETP.GE.AND P0, PT, R3, UR6, PT ;  /* 0x0000000603007c0c */ /* 0x000fe2000bf06270 */
[----:B--2---:R-:W-:-:S05]  /*0530*/  FADD R5, R12, R5 ;  /* 0x000000050c057221 */ /* 0x004fca0000000000 */
[----:B------:R1:W-:Y:S07]  /*0540*/  STG.E desc[UR4][R14.64], R5 ;  /* 0x000000050e007986 */ /* 0x0003ee000c101904 */
[----:B------:R-:W-:Y:S05]  /*0550*/  @!P0 BRA `(.L_x_3) ;  /* 0xfffffffc008c8947 */ /* 0x000fea000383ffff */
[----:B------:R-:W-:Y:S05]  /*0560*/  EXIT ;  /* 0x000000000000794d */ /* 0x000fea0003800000 */
.L_x_4:
[----:B------:R-:W-:-:S00]  /*0570*/  BRA `(.L_x_4) ;  /* 0xfffffffc00fc7947 */ /* 0x000fc0000383ffff */
[----:B------:R-:W-:-:S00]  /*0580*/  NOP ;  /* 0x0000000000007918 */ /* 0x000fc00000000000 */
[----:B------:R-:W-:-:S00]  /*0590*/  NOP ;  /* 0x0000000000007918 */ /* 0x000fc00000000000 */
[----:B------:R-:W-:-:S00]  /*05a0*/  NOP ;  /* 0x0000000000007918 */ /* 0x000fc00000000000 */
[----:B------:R-:W-:-:S00]  /*05b0*/  NOP ;  /* 0x0000000000007918 */ /* 0x000fc00000000000 */
[----:B------:R-:W-:-:S00]  /*05c0*/  NOP ;  /* 0x0000000000007918 */ /* 0x000fc00000000000 */
[----:B------:R-:W-:-:S00]  /*05d0*/  NOP ;  /* 0x0000000000007918 */ /* 0x000fc00000000000 */
[----:B------:R-:W-:-:S00]  /*05e0*/  NOP ;  /* 0x0000000000007918 */ /* 0x000fc00000000000 */
[----:B------:R-:W-:-:S00]  /*05f0*/  NOP ;  /* 0x0000000000007918 */ /* 0x000fc00000000000 */
.L_x_7:


//--------------------- .text._Z4initiPfS_        --------------------------
	.section	.text._Z4initiPfS_,"ax",@progbits
	.align	128
        .global         _Z4initiPfS_
        .type           _Z4initiPfS_,@function
        .size           _Z4initiPfS_,(.L_x_8 - _Z4initiPfS_)
        .other          _Z4initiPfS_,@"STO_CUDA_ENTRY STV_DEFAULT"
_Z4initiPfS_:
.text._Z4initiPfS_:
[----:B------:R-:W-:Y:S01]  /*0000*/  LDC R1, c[0x0][0x37c] ;  /* 0x0000df00ff017b82 */ /* 0x000fe20000000800 */
[----:B------:R-:W0:Y:S01]  /*0010*/  S2R R0, SR_TID.X ;  /* 0x0000000000007919 */ /* 0x000e220000002100 */
[----:B------:R-:W1:Y:S01]  /*0020*/  LDCU UR6, c[0x0][0x380] ;  /* 0x00007000ff0677ac */ /* 0x000e620008000800 */
[----:B------:R-:W0:Y:S01]  /*0030*/  S2R R3, SR_CTAID.X ;  /* 0x0000000000037919 */ /* 0x000e220000002500 */
[----:B------:R-:W2:Y:S04]  /*0040*/  LDCU UR7, c[0x0][0x360] ;  /* 0x00006c00ff0777ac */ /* 0x000ea80008000800 */
[----:B------:R-:W2:Y:S01]  /*0050*/  LDC R6, c[0x0][0x370] ;  /* 0x0000dc00ff067b82 */ /* 0x000ea20000000800 */
[----:B------:R-:W-:Y:S01]  /*0060*/  UMOV UR4, 0xffff ;  /* 0x0000ffff00047882 */ /* 0x000fe20000000000 */
[----:B------:R-:W-:-:S02]  /*0070*/  UMOV UR5, 0x0 ;  /* 0x0000000000057882 */ /* 0x000fc40000000000 */
[----:B-1----:R-:W-:-:S04]  /*0080*/  UIMAD.WIDE UR4, UR6, 0x4, UR4 ;  /* 0x00000004060478a5 */ /* 0x002fc8000f8e0204 */
[----:B------:R-:W-:Y:S02]  /*0090*/  USHF.R.U64 UR10, UR4, 0x10, UR5 ;  /* 0x00000010040a7899 */ /* 0x000fe40008001205 */
[----:B------:R-:W-:Y:S01]  /*00a0*/  USHF.R.U32.HI UR5, URZ, 0x10, UR5 ;  /* 0x00000010ff057899 */ /* 0x000fe20008011605 */
[----:B--2---:R-:W-:Y:S02]  /*00b0*/  IMAD R6, R6, UR7, RZ ;  /* 0x0000000706067c24 */ /* 0x004fe4000f8e02ff */
[----:B0-----:R-:W-:-:S05]  /*00c0*/  IMAD R2, R3, UR7, R0 ;  /* 0x0000000703027c24 */ /* 0x001fca000f8e0200 */
[----:B------:R-:W-:Y:S01]  /*00d0*/  SHF.R.U32.HI R8, RZ, 0x5, R2 ;  /* 0x00000005ff087819 */ /* 0x000fe20000011602 */
[----:B------:R-:W-:-:S03]  /*00e0*/  IMAD.U32 R2, RZ, RZ, UR5 ;  /* 0x00000005ff027e24 */ /* 0x000fc6000f8e00ff */
[----:B------:R-:W-:-:S04]  /*00f0*/  ISETP.LT.U32.AND P0, PT, R8, UR10, PT ;  /* 0x0000000a08007c0c */ /* 0x000fc8000bf01070 */
[----:B------:R-:W-:-:S13]  /*0100*/  ISETP.GT.U32.AND.EX P0, PT, R2, RZ, PT, P0 ;  /* 0x000000ff0200720c */ /* 0x000fda0003f04100 */
[----:B------:R-:W-:Y:S05]  /*0110*/  @!P0 EXIT ;  /* 0x000000000000894d */ /* 0x000fea0003800000 */
[----:B------:R-:W-:Y:S01]  /*0120*/  IMAD.MOV.U32 R7, RZ, RZ, RZ ;  /* 0x000000ffff077224 */ /* 0x000fe200078e00ff */
[----:B------:R-:W0:Y:S01]  /*0130*/  LDCU.64 UR8, c[0x0][0x358] ;  /* 0x00006b00ff0877ac */ /* 0x000e220008000a00 */
[----:B------:R-:W1:Y:S01]  /*0140*/  LDCU UR7, c[0x0][0x380] ;  /* 0x00007000ff0777ac */ /* 0x000e620008000800 */
[----:B------:R-:W2:Y:S01]  /*0150*/  LDCU.64 UR12, c[0x0][0x388] ;  /* 0x00007100ff0c77ac */ /* 0x000ea20008000a00 */
[----:B------:R-:W3:Y:S01]  /*0160*/  LDCU.64 UR14, c[0x0][0x390] ;  /* 0x00007200ff0e77ac */ /* 0x000ee20008000a00 */
[----:B------:R-:W-:-:S12]  /*0170*/  USHF.R.S32.HI UR4, URZ, 0x1f, UR6 ;  /* 0x0000001fff047899 */ /* 0x000fd80008011406 */
.L_x_5:
[C---:B----4-:R-:W-:Y:S01]  /*0180*/  IMAD.SHL.U32 R3, R8.reuse, 0x4000, RZ ;  /* 0x0000400008037824 */ /* 0x050fe200078e00ff */
[----:B------:R-:W-:-:S04]  /*0190*/  SHF.L.U64.HI R9, R8, 0xe, R7 ;  /* 0x0000000e08097819 */ /* 0x000fc80000010207 */
[----:B------:R-:W-:Y:S02]  /*01a0*/  LOP3.LUT R3, R3, 0xffffc000, RZ, 0xc0, !PT ;  /* 0xffffc00003037812 */ /* 0x000fe400078ec0ff */
[----:B------:R-:W-:Y:S02]  /*01b0*/  LOP3.LUT R9, R9, 0x3fffffff, RZ, 0xc0, !PT ;  /* 0x3fffffff09097812 */ /* 0x000fe400078ec0ff */
[----:B------:R-:W-:-:S04]  /*01c0*/  LOP3.LUT R10, R3, 0x1f, R0, 0xf8, !PT ;  /* 0x0000001f030a7812 */ /* 0x000fc800078ef800 */
[C---:B-1----:R-:W-:Y:S01]  /*01d0*/  ISETP.GE.U32.AND P3, PT, R10.reuse, UR7, PT ;  /* 0x000000070a007c0c */ /* 0x042fe2000bf66070 */
[C---:B------:R-:W-:Y:S01]  /*01e0*/  IMAD.SHL.U32 R4, R10.reuse, 0x4, RZ ;  /* 0x000000040a047824 */ /* 0x040fe200078e00ff */
[C---:B------:R-:W-:Y:S02]  /*01f0*/  IADD3 R3, P6, PT, R10.reuse, 0x40, RZ ;  /* 0x000000400a037810 */ /* 0x040fe40007fde0ff */
[----:B------:R-:W-:Y:S02]  /*0200*/  SHF.L.U64.HI R11, R10, 0x2, R9 ;  /* 0x000000020a0b7819 */ /* 0x000fe40000010209 */
[----:B--2---:R-:W-:Y:S02]  /*0210*/  IADD3 R2, P5, PT, R4, UR12, RZ ;  /* 0x0000000c04027c10 */ /* 0x004fe4000ffbe0ff */
[----:B------:R-:W-:Y:S02]  /*0220*/  ISETP.GE.U32.AND.EX P3, PT, R9, UR4, PT, P3 ;  /* 0x0000000409007c0c */ /* 0x000fe4000bf66130 */
[----:B------:R-:W-:-:S02]  /*0230*/  IADD3 R5, P2, PT, R10, 0x20, RZ ;  /* 0x000000200a057810 */ /* 0x000fc40007f5e0ff */
[----:B------:R-:W-:Y:S02]  /*0240*/  ISETP.GE.U32.AND P1, PT, R3, UR7, PT ;  /* 0x0000000703007c0c */ /* 0x000fe4000bf26070 */
[----:B------:R-:W-:Y:S01]  /*0250*/  IADD3.X R3, PT, PT, R11, UR13, RZ, P5, !PT ;  /* 0x0000000d0b037c10 */ /* 0x000fe2000affe4ff */
[--C-:B------:R-:W-:Y:S01]  /*0260*/  IMAD.X R13, RZ, RZ, R9.reuse, P2 ;  /* 0x000000ffff0d7224 */ /* 0x100fe200010e0609 */
[----:B------:R-:W-:Y:S02]  /*0270*/  IADD3 R12, P5, PT, R10, 0x60, RZ ;  /* 0x000000600a0c7810 */ /* 0x000fe40007fbe0ff */
[----:B------:R-:W-:Y:S02]  /*0280*/  ISETP.GE.U32.AND P4, PT, R5, UR7, PT ;  /* 0x0000000705007c0c */ /* 0x000fe4000bf86070 */
[----:B------:R-:W-:Y:S01]  /*0290*/  ISETP.GE.U32.AND P2, PT, R12, UR7, PT ;  /* 0x000000070c007c0c */ /* 0x000fe2000bf46070 */
[--C-:B------:R-:W-:Y:S01]  /*02a0*/  IMAD.X R12, RZ, RZ, R9.reuse, P6 ;  /* 0x000000ffff0c7224 */ /* 0x100fe200030e0609 */
[----:B---3--:R-:W-:Y:S01]  /*02b0*/  IADD3 R4, P0, PT, R4, UR14, RZ ;  /* 0x0000000e04047c10 */ /* 0x008fe2000ff1e0ff */
[----:B------:R-:W-:Y:S01]  /*02c0*/  @!P3 IMAD.MOV.U32 R15, RZ, RZ, 0x3f800000 ;  /* 0x3f800000ff0fb424 */ /* 0x000fe200078e00ff */
[----:B------:R-:W-:Y:S01]  /*02d0*/  ISETP.GE.U32.AND.EX P4, PT, R13, UR4, PT, P4 ;  /* 0x000000040d007c0c */ /* 0x000fe2000bf86140 */
[----:B------:R-:W-:Y:S01]  /*02e0*/  @!P3 IMAD.MOV.U32 R17, RZ, RZ, 0x40000000 ;  /* 0x40000000ff11b424 */ /* 0x000fe200078e00ff */
[----:B------:R-:W-:Y:S01]  /*02f0*/  ISETP.GE.U32.AND.EX P1, PT, R12, UR4, PT, P1 ;  /* 0x000000040c007c0c */ /* 0x000fe2000bf26110 */
[----:B------:R-:W-:Y:S01]  /*0300*/  IMAD.X R14, RZ, RZ, R9, P5 ;  /* 0x000000ffff0e7224 */ /* 0x000fe200028e0609 */
[----:B------:R-:W-:Y:S01]  /*0310*/  IADD3.X R5, PT, PT, R11, UR15, RZ, P0, !PT ;  /* 0x0000000f0b057c10 */ /* 0x000fe200087fe4ff */
[----:B0-----:R0:W-:Y:S01]  /*0320*/  @!P3 STG.E desc[UR8][R2.64], R15 ;  /* 0x0000000f0200b986 */ /* 0x0011e2000c101908 */
[----:B------:R-:W-:-:S02]  /*0330*/  IADD3 R11, P0, PT, R10, 0x80, RZ ;  /* 0x000000800a0b7810 */ /* 0x000fc40007f1e0ff */
[----:B------:R-:W-:Y:S01]  /*0340*/  ISETP.GE.U32.AND.EX P2, PT, R14, UR4, PT, P2 ;  /* 0x000000040e007c0c */ /* 0x000fe2000bf46120 */
[----:B------:R1:W-:Y:S01]  /*0350*/  @!P3 STG.E desc[UR8][R4.64], R17 ;  /* 0x000000110400b986 */ /* 0x0003e2000c101908 */
[----:B------:R-:W-:Y:S01]  /*0360*/  IADD3 R12, P3, PT, R10, 0xa0, RZ ;  /* 0x000000a00a0c7810 */ /* 0x000fe20007f7e0ff */
[--C-:B------:R-:W-:Y:S01]  /*0370*/  IMAD.X R13, RZ, RZ, R9.reuse, P0 ;  /* 0x000000ffff0d7224 */ /* 0x100fe200000e0609 */
[----:B------:R-:W-:Y:S02]  /*0380*/  ISETP.GE.U32.AND P6, PT, R11, UR7, PT ;  /* 0x000000070b007c0c */ /* 0x000fe4000bfc6070 */
[----:B------:R-:W-:Y:S01]  /*0390*/  ISETP.GE.U32.AND P0, PT, R12, UR7, PT ;  /* 0x000000070c007c0c */ /* 0x000fe2000bf06070 */
[--C-:B------:R-:W-:Y:S01]  /*03a0*/  IMAD.X R12, RZ, RZ, R9.reuse, P3 ;  /* 0x000000ffff0c7224 */ /* 0x100fe200018e0609 */
[----:B------:R-:W-:Y:S01]  /*03b0*/  ISETP.GE.U32.AND.EX P6, PT, R13, UR4, PT, P6 ;  /* 0x000000040d007c0c */ /* 0x000fe2000bfc6160 */
[----:B0-----:R-:W-:Y:S01]  /*03c0*/  @!P4 IMAD.MOV.U32 R15, RZ, RZ, 0x3f800000 ;  /* 0x3f800000ff0fc424 */ /* 0x001fe200078e00ff */
[----:B------:R-:W-:Y:S01]  /*03d0*/  IADD3 R11, P5, PT, R10, 0xc0, RZ ;  /* 0x000000c00a0b7810 */ /* 0x000fe20007fbe0ff */
[----:B------:R-:W-:Y:S01]  /*03e0*/  @!P1 IMAD.MOV.U32 R19, RZ, RZ, 0x3f800000 ;  /* 0x3f800000ff139424 */ /* 0x000fe200078e00ff */
[----:B------:R-:W-:Y:S01]  /*03f0*/  ISETP.GE.U32.AND.EX P0, PT, R12, UR4, PT, P0 ;  /* 0x000000040c007c0c */ /* 0x000fe2000bf06100 */
[----:B-1----:R-:W-:Y:S01]  /*0400*/  @!P4 IMAD.MOV.U32 R17, RZ, RZ, 0x40000000 ;  /* 0x40000000ff11c424 */ /* 0x002fe200078e00ff */
[----:B------:R0:W-:Y:S01]  /*0410*/  @!P4 STG.E desc[UR8][R2.64+0x80], R15 ;  /* 0x0000800f0200c986 */ /* 0x0001e2000c101908 */
[----:B------:R-:W-:Y:S01]  /*0420*/  @!P1 IMAD.MOV.U32 R21, RZ, RZ, 0x40000000 ;  /* 0x40000000ff159424 */ /* 0x000fe200078e00ff */
[----:B------:R-:W-:Y:S01]  /*0430*/  ISETP.GE.U32.AND P3, PT, R11, UR7, PT ;  /* 0x000000070b007c0c */ /* 0x000fe2000bf66070 */
[----:B------:R-:W-:Y:S01]  /*0440*/  IMAD.X R13, RZ, RZ, R9, P5 ;  /* 0x000000ffff0d7224 */ /* 0x000fe200028e0609 */
[----:B------:R1:W-:Y:S01]  /*0450*/  @!P4 STG.E desc[UR8][R4.64+0x80], R17 ;  /* 0x000080110400c986 */ /* 0x0003e2000c101908 */
[----:B------:R-:W-:-:S03]  /*0460*/  IADD3 R12, P4, PT, R10, 0xe0, RZ ;  /* 0x000000e00a0c7810 */ /* 0x000fc60007f9e0ff */
[----:B------:R2:W-:Y:S01]  /*0470*/  @!P1 STG.E desc[UR8][R2.64+0x100], R19 ;  /* 0x0001001302009986 */ /* 0x0005e2000c101908 */
[----:B------:R-:W-:Y:S01]  /*0480*/  ISETP.GE.U32.AND P5, PT, R12, UR7, PT ;  /* 0x000000070c007c0c */ /* 0x000fe2000bfa6070 */
[----:B------:R-:W-:Y:S01]  /*0490*/  IMAD.X R12, RZ, RZ, R9, P4 ;  /* 0x000000ffff0c7224 */ /* 0x000fe200020e0609 */
[----:B------:R-:W-:Y:S01]  /*04a0*/  ISETP.GE.U32.AND.EX P3, PT, R13, UR4, PT, P3 ;  /* 0x000000040d007c0c */ /* 0x000fe2000bf66130 */
[----:B------:R3:W-:Y:S01]  /*04b0*/  @!P1 STG.E desc[UR8][R4.64+0x100], R21 ;  /* 0x0001001504009986 */ /* 0x0007e2000c101908 */
[----:B------:R-:W-:Y:S01]  /*04c0*/  IADD3 R11, P1, PT, R10, 0x100, RZ ;  /* 0x000001000a0b7810 */ /* 0x000fe20007f3e0ff */
[----:B------:R-:W-:Y:S01]  /*04d0*/  @!P2 IMAD.MOV.U32 R13, RZ, RZ, 0x40000000 ;  /* 0x40000000ff0da424 */ /* 0x000fe200078e00ff */
[----:B------:R-:W-:Y:S01]  /*04e0*/  ISETP.GE.U32.AND.EX P5, PT, R12, UR4, PT, P5 ;  /* 0x000000040c007c0c */ /* 0x000fe2000bfa6150 */
[----:B0-----:R-:W-:Y:S01]  /*04f0*/  @!P6 IMAD.MOV.U32 R15, RZ, RZ, 0x3f800000 ;  /* 0x3f800000ff0fe424 */ /* 0x001fe200078e00ff */
[----:B------:R-:W-:Y:S01]  /*0500*/  ISETP.GE.U32.AND P4, PT, R11, UR7, PT ;  /* 0x000000070b007c0c */ /* 0x000fe2000bf86070 */
[----:B------:R-:W-:-:S02]  /*0510*/  @!P2 IMAD.MOV.U32 R11, RZ, RZ, 0x3f800000 ;  /* 0x3f800000ff0ba424 */ /* 0x000fc400078e00ff */
[----:B-1----:R-:W-:Y:S02]  /*0520*/  @!P6 IMAD.MOV.U32 R17, RZ, RZ, 0x40000000 ;  /* 0x40000000ff11e424 */ /* 0x002fe400078e00ff */
[----:B--2---:R-:W-:Y:S01]  /*0530*/  @!P0 IMAD.MOV.U32 R19, RZ, RZ, 0x3f800000 ;  /* 0x3f800000ff138424 */ /* 0x004fe200078e00ff */
[----:B------:R0:W-:Y:S01]  /*0540*/  @!P2 STG.E desc[UR8][R2.64+0x180], R11 ;  /* 0x0001800b0200a986 */ /* 0x0001e2000c101908 */
[----:B---3--:R-:W-:Y:S02]  /*0550*/  @!P0 IMAD.MOV.U32 R21, RZ, RZ, 0x40000000 ;  /* 0x40000000ff158424 */ /* 0x008fe400078e00ff */
[----:B------:R-:W-:Y:S01]  /*0560*/  @!P3 IMAD.MOV.U32 R23, RZ, RZ, 0x3f800000 ;  /* 0x3f800000ff17b424 */ /* 0x000fe200078e00ff */
[----:B------:R1:W-:Y:S01]  /*0570*/  @!P2 STG.E desc[UR8][R4.64+0x180], R13 ;  /* 0x0001800d0400a986 */ /* 0x0003e2000c101908 */
[----:B------:R-:W-:-:S03]  /*0580*/  @!P3 IMAD.MOV.U32 R25, RZ, RZ, 0x40000000 ;  /* 0x40000000ff19b424 */ /* 0x000fc600078e00ff */
[----:B------:R2:W-:Y:S04]  /*0590*/  @!P6 STG.E desc[UR8][R2.64+0x200], R15 ;  /* 0x0002000f0200e986 */ /* 0x0005e8000c101908 */
[----:B------:R3:W-:Y:S01]  /*05a0*/  @!P6 STG.E desc[UR8][R4.64+0x200], R17 ;  /* 0x000200110400e986 */ /* 0x0007e2000c101908 */
[C---:B------:R-:W-:Y:S02]  /*05b0*/  IADD3 R12, P6, PT, R10.reuse, 0x120, RZ ;  /* 0x000001200a0c7810 */ /* 0x040fe40007fde0ff */
[----:B0-----:R-:W-:Y:S01]  /*05c0*/  IADD3 R11, P2, PT, R10, 0x140, RZ ;  /* 0x000001400a0b7810 */ /* 0x001fe20007f5e0ff */
[----:B------:R0:W-:Y:S01]  /*05d0*/  @!P0 STG.E desc[UR8][R2.64+0x280], R19 ;  /* 0x0002801302008986 */ /* 0x0001e2000c101908 */
[----:B-1----:R-:W-:-:S03]  /*05e0*/  IMAD.X R13, RZ, RZ, R9, P1 ;  /* 0x000000ffff0d7224 */ /* 0x002fc600008e0609 */
[----:B------:R-:W-:Y:S01]  /*05f0*/  @!P0 STG.E desc[UR8][R4.64+0x280], R21 ;  /* 0x0002801504008986 */ /* 0x000fe2000c101908 */
[----:B------:R-:W-:Y:S01]  /*0600*/  ISETP.GE.U32.AND P0, PT, R12, UR7, PT ;  /* 0x000000070c007c0c */ /* 0x000fe2000bf06070 */
[--C-:B------:R-:W-:Y:S01]  /*0610*/  IMAD.X R12, RZ, RZ, R9.reuse, P6 ;  /* 0x000000ffff0c7224 */ /* 0x100fe200030e0609 */
[----:B------:R-:W-:Y:S01]  /*0620*/  ISETP.GE.U32.AND.EX P4, PT, R13, UR4, PT, P4 ;  /* 0x000000040d007c0c */ /* 0x000fe2000bf86140 */
[----:B--2---:R-:W-:Y:S01]  /*0630*/  @!P5 IMAD.MOV.U32 R15, RZ, RZ, 0x3f800000 ;  /* 0x3f800000ff0fd424 */ /* 0x004fe200078e00ff */
[----:B------:R-:W-:Y:S01]  /*0640*/  @!P3 STG.E desc[UR8][R2.64+0x300], R23 ;  /* 0x000300170200b986 */ /* 0x000fe2000c101908 */
[----:B---3--:R-:W-:Y:S01]  /*0650*/  @!P5 IMAD.MOV.U32 R17, RZ, RZ, 0x40000000 ;  /* 0x40000000ff11d424 */ /* 0x008fe200078e00ff */
[----:B------:R-:W-:Y:S01]  /*0660*/  ISETP.GE.U32.AND.EX P0, PT, R12, UR4, PT, P0 ;  /* 0x000000040c007c0c */ /* 0x000fe2000bf06100 */
[----:B------:R-:W-:Y:S01]  /*0670*/  IMAD.X R14, RZ, RZ, R9, P2 ;  /* 0x000000ffff0e7224 */ /* 0x000fe200010e0609 */
[----:B------:R-:W-:Y:S01]  /*0680*/  @!P3 STG.E desc[UR8][R4.64+0x300], R25 ;  /* 0x000300190400b986 */ /* 0x000fe2000c101908 */
[----:B------:R-:W-:-:S02]  /*0690*/  ISETP.GE.U32.AND P3, PT, R11, UR7, PT ;  /* 0x000000070b007c0c */ /* 0x000fc4000bf66070 */
[----:B------:R-:W-:Y:S01]  /*06a0*/  IADD3 R11, P1, PT, R10, 0x160, RZ ;  /* 0x000001600a0b7810 */ /* 0x000fe20007f3e0ff */
[----:B------:R1:W-:Y:S01]  /*06b0*/  @!P5 STG.E desc[UR8][R2.64+0x380], R15 ;  /* 0x0003800f0200d986 */ /* 0x0003e2000c101908 */
[----:B------:R-:W-:Y:S02]  /*06c0*/  ISETP.GE.U32.AND.EX P3, PT, R14, UR4, PT, P3 ;  /* 0x000000040e007c0c */ /* 0x000fe4000bf66130 */
[----:B------:R-:W-:Y:S01]  /*06d0*/  ISETP.GE.U32.AND P6, PT, R11, UR7, PT ;  /* 0x000000070b007c0c */ /* 0x000fe2000bfc6070 */
[----:B------:R2:W-:Y:S01]  /*06e0*/  @!P5 STG.E desc[UR8][R4.64+0x380], R17 ;  /* 0x000380110400d986 */ /* 0x0005e2000c101908 */
[C---:B------:R-:W-:Y:S01]  /*06f0*/  IADD3 R12, P5, PT, R10.reuse, 0x180, RZ ;  /* 0x000001800a0c7810 */ /* 0x040fe20007fbe0ff */
[--C-:B------:R-:W-:Y:S01]  /*0700*/  IMAD.X R13, RZ, RZ, R9.reuse, P1 ;  /* 0x000000ffff0d7224 */ /* 0x100fe200008e0609 */
[----:B------:R-:W-:Y:S01]  /*0710*/  IADD3 R11, P2, PT, R10, 0x1a0, RZ ;  /* 0x000001a00a0b7810 */ /* 0x000fe20007f5e0ff */
[----:B0-----:R-:W-:Y:S01]  /*0720*/  @!P0 IMAD.MOV.U32 R19, RZ, RZ, 0x3f800000 ;  /* 0x3f800000ff138424 */ /* 0x001fe200078e00ff */
[----:B------:R-:W-:Y:S01]  /*0730*/  ISETP.GE.U32.AND P1, PT, R12, UR7, PT ;  /* 0x000000070c007c0c */ /* 0x000fe2000bf26070 */
[--C-:B------:R-:W-:Y:S01]  /*0740*/  IMAD.X R12, RZ, RZ, R9.reuse, P5 ;  /* 0x000000ffff0c7224 */ /* 0x100fe200028e0609 */
[----:B------:R-:W-:Y:S01]  /*0750*/  ISETP.GE.U32.AND.EX P6, PT, R13, UR4, PT, P6 ;  /* 0x000000040d007c0c */ /* 0x000fe2000bfc6160 */
[----:B-1----:R-:W-:Y:S01]  /*0760*/  @!P4 IMAD.MOV.U32 R15, RZ, RZ, 0x3f800000 ;  /* 0x3f800000ff0fc424 */ /* 0x002fe200078e00ff */
[----:B------:R-:W-:Y:S01]  /*0770*/  ISETP.GE.U32.AND P5, PT, R11, UR7, PT ;  /* 0x000000070b007c0c */ /* 0x000fe2000bfa6070 */
[----:B------:R-:W-:Y:S01]  /*0780*/  @!P0 IMAD.MOV.U32 R21, RZ, RZ, 0x40000000 ;  /* 0x40000000ff158424 */ /* 0x000fe200078e00ff */
[----:B------:R-:W-:Y:S01]  /*0790*/  ISETP.GE.U32.AND.EX P1, PT, R12, UR4, PT, P1 ;  /* 0x000000040c007c0c */ /* 0x000fe2000bf26110 */
[----:B--2---:R-:W-:Y:S01]  /*07a0*/  @!P4 IMAD.MOV.U32 R17, RZ, RZ, 0x40000000 ;  /* 0x40000000ff11c424 */ /* 0x004fe200078e00ff */
[----:B------:R0:W-:Y:S01]  /*07b0*/  @!P4 STG.E desc[UR8][R2.64+0x400], R15 ;  /* 0x0004000f0200c986 */ /* 0x0001e2000c101908 */
[----:B------:R-:W-:-:S03]  /*07c0*/  IMAD.X R13, RZ, RZ, R9, P2 ;  /* 0x000000ffff0d7224 */ /* 0x000fc600010e0609 */
[----:B------:R1:W-:Y:S01]  /*07d0*/  @!P4 STG.E desc[UR8][R4.64+0x400], R17 ;  /* 0x000400110400c986 */ /* 0x0003e2000c101908 */
[----:B------:R-:W-:Y:S02]  /*07e0*/  IADD3 R12, P4, PT, R10, 0x1c0, RZ ;  /* 0x000001c00a0c7810 */ /* 0x000fe40007f9e0ff */
[----:B------:R-:W-:Y:S01]  /*07f0*/  ISETP.GE.U32.AND.EX P5, PT, R13, UR4, PT, P5 ;  /* 0x000000040d007c0c */ /* 0x000fe2000bfa6150 */
[----:B------:R2:W-:Y:S01]  /*0800*/  @!P0 STG.E desc[UR8][R2.64+0x480], R19 ;  /* 0x0004801302008986 */ /* 0x0005e2000c101908 */
[----:B------:R-:W-:Y:S01]  /*0810*/  ISETP.GE.U32.AND P2, PT, R12, UR7, PT ;  /* 0x000000070c007c0c */ /* 0x000fe2000bf46070 */
[----:B------:R-:W-:Y:S02]  /*0820*/  IMAD.X R12, RZ, RZ, R9, P4 ;  /* 0x000000ffff0c7224 */ /* 0x000fe400020e0609 */
        /* <DEDUP_REMOVED lines=1801> */
[----:B------:R-:W-:Y:S01]  /*78c0*/  @!P2 STG.E desc[UR8][R2.64+0x7500], R11 ;  /* 0x0075000b0200a986 */ /* 0x000fe2000c101908 */
[----:B---3--:R-:W-:Y:S02]  /*78d0*/  @!P1 IMAD.MOV.U32 R21, RZ, RZ, 0x40000000 ;  /* 0x40000000ff159424 */ /* 0x008fe400078e00ff */
[----:B------:R-:W-:Y:S01]  /*78e0*/  @!P3 IMAD.MOV.U32 R23, RZ, RZ, 0x3f800000 ;  /* 0x3f800000ff17b424 */ /* 0x000fe200078e00ff */
[----:B------:R0:W-:Y:S01]  /*78f0*/  @!P2 STG.E desc[UR8][R4.64+0x7500], R13 ;  /* 0x0075000d0400a986 */ /* 0x0001e2000c101908 */
[----:B------:R-:W-:-:S03]  /*7900*/  @!P3 IMAD.MOV.U32 R25, RZ, RZ, 0x40000000 ;  /* 0x40000000ff19b424 */ /* 0x000fc600078e00ff */
[----:B------:R1:W-:Y:S04]  /*7910*/  @!P6 STG.E desc[UR8][R2.64+0x7580], R15 ;  /* 0x0075800f0200e986 */ /* 0x0003e8000c101908 */
[----:B------:R2:W-:Y:S01]  /*7920*/  @!P6 STG.E desc[UR8][R4.64+0x7580], R17 ;  /* 0x007580110400e986 */ /* 0x0005e2000c101908 */
[----:B------:R-:W-:Y:S01]  /*7930*/  IADD3 R12, P6, PT, R10, 0x1e00, RZ ;  /* 0x00001e000a0c7810 */ /* 0x000fe20007fde0ff */
[----:B0-----:R-:W-:-:S03]  /*7940*/  IMAD.X R13, RZ, RZ, R9, P0 ;  /* 0x000000ffff0d7224 */ /* 0x001fc600000e0609 */
[----:B------:R-:W-:Y:S01]  /*7950*/  ISETP.GE.U32.AND P2, PT, R12, UR7, PT ;  /* 0x000000070c007c0c */ /* 0x000fe2000bf46070 */
[--C-:B------:R-:W-:Y:S01]  /*7960*/  IMAD.X R12, RZ, RZ, R9.reuse, P6 ;  /* 0x000000ffff0c7224 */ /* 0x100fe200030e0609 */
[----:B------:R0:W-:Y:S01]  /*7970*/  @!P1 STG.E desc[UR8][R2.64+0x7600], R19 ;  /* 0x0076001302009986 */ /* 0x0001e2000c101908 */
[----:B-1----:R-:W-:Y:S01]  /*7980*/  @!P5 IMAD.MOV.U32 R15, RZ, RZ, 0x3f800000 ;  /* 0x3f800000ff0fd424 */ /* 0x002fe200078e00ff */
[----:B------:R-:W-:Y:S02]  /*7990*/  ISETP.GE.U32.AND.EX P4, PT, R13, UR4, PT, P4 ;  /* 0x000000040d007c0c */ /* 0x000fe4000bf86140 */
[----:B------:R-:W-:Y:S01]  /*79a0*/  @!P1 STG.E desc[UR8][R4.64+0x7600], R21 ;  /* 0x0076001504009986 */ /* 0x000fe2000c101908 */
[----:B------:R-:W-:Y:S01]  /*79b0*/  IADD3 R11, P1, PT, R10, 0x1e20, RZ ;  /* 0x00001e200a0b7810 */ /* 0x000fe20007f3e0ff */
[----:B--2---:R-:W-:Y:S01]  /*79c0*/  @!P5 IMAD.MOV.U32 R17, RZ, RZ, 0x40000000 ;  /* 0x40000000ff11d424 */ /* 0x004fe200078e00ff */
[----:B------:R-:W-:Y:S01]  /*79d0*/  ISETP.GE.U32.AND.EX P2, PT, R12, UR4, PT, P2 ;  /* 0x000000040c007c0c */ /* 0x000fe2000bf46120 */
[----:B------:R-:W-:Y:S02]  /*79e0*/  @!P3 STG.E desc[UR8][R2.64+0x7680], R23 ;  /* 0x007680170200b986 */ /* 0x000fe4000c101908 */
[----:B------:R-:W-:-:S02]  /*79f0*/  IMAD.X R14, RZ, RZ, R9, P1 ;  /* 0x000000ffff0e7224 */ /* 0x000fc400008e0609 */
[----:B------:R-:W-:Y:S01]  /*7a00*/  @!P3 STG.E desc[UR8][R4.64+0x7680], R25 ;  /* 0x007680190400b986 */ /* 0x000fe2000c101908 */
[----:B------:R-:W-:Y:S02]  /*7a10*/  ISETP.GE.U32.AND P3, PT, R11, UR7, PT ;  /* 0x000000070b007c0c */ /* 0x000fe4000bf66070 */
        /* <DEDUP_REMOVED lines=150> */
[----:B------:R-:W-:Y:S01]  /*8380*/  IADD3 R12, P1, PT, R10, 0x20a0, RZ ;  /* 0x000020a00a0c7810 */ /* 0x000fe20007f3e0ff */
[----:B------:R-:W-:Y:S02]  /*8390*/  @!P0 IMAD.MOV.U32 R25, RZ, RZ, 0x40000000 ;  /* 0x40000000ff198424 */ /* 0x000fe400078e00ff */
[----:B------:R1:W-:Y:S04]  /*83a0*/  @!P6 STG.E desc[UR8][R2.64+0x8000], R15 ;  /* 0x0080000f0200e986 */ /* 0x0003e8000c101908 */
[----:B------:R2:W-:Y:S01]  /*83b0*/  @!P6 STG.E desc[UR8][R4.64+0x8000], R17 ;  /* 0x008000110400e986 */ /* 0x0005e2000c101908 */
[----:B------:R-:W-:Y:S01]  /*83c0*/  ISETP.GE.U32.AND P6, PT, R12, UR7, PT ;  /* 0x000000070c007c0c */ /* 0x000fe2000bfc6070 */
[----:B------:R-:W-:-:S02]  /*83d0*/  IMAD.X R12, RZ, RZ, R9, P1 ;  /* 0x000000ffff0c7224 */ /* 0x000fc400008e0609 */
[----:B0-----:R-:W-:Y:S01]  /*83e0*/  IMAD.X R13, RZ, RZ, R9, P2 ;  /* 0x000000ffff0d7224 */ /* 0x001fe200010e0609 */
[----:B------:R0:W-:Y:S02]  /*83f0*/  @!P3 STG.E desc[UR8][R2.64+0x8080], R19 ;  /* 0x008080130200b986 */ /* 0x0001e4000c101908 */
[----:B------:R-:W-:Y:S01]  /*8400*/  ISETP.GE.U32.AND.EX P6, PT, R12, UR4, PT, P6 ;  /* 0x000000040c007c0c */ /* 0x000fe2000bfc6160 */
[----:B-1----:R-:W-:Y:S01]  /*8410*/  @!P5 IMAD.MOV.U32 R15, RZ, RZ, 0x3f800000 ;  /* 0x3f800000ff0fd424 */ /* 0x002fe200078e00ff */
[----:B------:R1:W-:Y:S01]  /*8420*/  @!P3 STG.E desc[UR8][R4.64+0x8080], R21 ;  /* 0x008080150400b986 */ /* 0x0003e2000c101908 */
[----:B------:R-:W-:Y:S02]  /*8430*/  ISETP.GE.U32.AND.EX P4, PT, R13, UR4, PT, P4 ;  /* 0x000000040d007c0c */ /* 0x000fe4000bf86140 */
[----:B------:R-:W-:Y:S01]  /*8440*/  IADD3 R11, P3, PT, R10, 0x20c0, RZ ;  /* 0x000020c00a0b7810 */ /* 0x000fe20007f7e0ff */
[----:B------:R-:W-:Y:S01]  /*8450*/  @!P0 STG.E desc[UR8][R2.64+0x8100], R23 ;  /* 0x0081001702008986 */ /* 0x000fe2000c101908 */
[----:B--2---:R-:W-:-:S03]  /*8460*/  @!P5 IMAD.MOV.U32 R17, RZ, RZ, 0x40000000 ;  /* 0x40000000ff11d424 */ /* 0x004fc600078e00ff */
[----:B------:R-:W-:Y:S01]  /*8470*/  @!P0 STG.E desc[UR8][R4.64+0x8100], R25 ;  /* 0x0081001904008986 */ /* 0x000fe2000c101908 */
[----:B------:R-:W-:Y:S01]  /*8480*/  ISETP.GE.U32.AND P0, PT, R11, UR7, PT ;  /* 0x000000070b007c0c */ /* 0x000fe2000bf06070 */
[--C-:B------:R-:W-:Y:S01]  /*8490*/  IMAD.X R14, RZ, RZ, R9.reuse, P3 ;  /* 0x000000ffff0e7224 */ /* 0x100fe200018e0609 */
[C---:B------:R-:W-:Y:S01]  /*84a0*/  IADD3 R11, P2, PT, R10.reuse, 0x20e0, RZ ;  /* 0x000020e00a0b7810 */ /* 0x040fe20007f5e0ff */
[----:B------:R2:W-:Y:S01]  /*84b0*/  @!P5 STG.E desc[UR8][R2.64+0x8180], R15 ;  /* 0x0081800f0200d986 */ /* 0x0005e2000c101908 */
[----:B0-----:R-:W-:Y:S02]  /*84c0*/  @!P6 IMAD.MOV.U32 R19, RZ, RZ, 0x3f800000 ;  /* 0x3f800000ff13e424 */ /* 0x001fe400078e00ff */
[----:B------:R-:W-:Y:S01]  /*84d0*/  ISETP.GE.U32.AND P1, PT, R11, UR7, PT ;  /* 0x000000070b007c0c */ /* 0x000fe2000bf26070 */
[----:B------:R0:W-:Y:S01]  /*84e0*/  @!P5 STG.E desc[UR8][R4.64+0x8180], R17 ;  /* 0x008180110400d986 */ /* 0x0001e2000c101908 */
[----:B------:R-:W-:Y:S01]  /*84f0*/  IADD3 R12, P5, PT, R10, 0x2100, RZ ;  /* 0x000021000a0c7810 */ /* 0x000fe20007fbe0ff */
[--C-:B------:R-:W-:Y:S01]  /*8500*/  IMAD.X R13, RZ, RZ, R9.reuse, P2 ;  /* 0x000000ffff0d7224 */ /* 0x100fe200010e0609 */
[----:B------:R-:W-:Y:S01]  /*8510*/  ISETP.GE.U32.AND.EX P0, PT, R14, UR4, PT, P0 ;  /* 0x000000040e007c0c */ /* 0x000fe2000bf06100 */
[----:B-1----:R-:W-:Y:S01]  /*8520*/  @!P6 IMAD.MOV.U32 R21, RZ, RZ, 0x40000000 ;  /* 0x40000000ff15e424 */ /* 0x002fe200078e00ff */
[----:B------:R-:W-:Y:S01]  /*8530*/  ISETP.GE.U32.AND P2, PT, R12, UR7, PT ;  /* 0x000000070c007c0c */ /* 0x000fe2000bf46070 */
[----:B------:R-:W-:Y:S01]  /*8540*/  IMAD.X R12, RZ, RZ, R9, P5 ;  /* 0x000000ffff0c7224 */ /* 0x000fe200028e0609 */
[----:B------:R-:W-:Y:S01]  /*8550*/  ISETP.GE.U32.AND.EX P1, PT, R13, UR4, PT, P1 ;  /* 0x000000040d007c0c */ /* 0x000fe2000bf26110 */
[----:B--2---:R-:W-:Y:S01]  /*8560*/  @!P4 IMAD.MOV.U32 R15, RZ, RZ, 0x3f800000 ;  /* 0x3f800000ff0fc424 */ /* 0x004fe200078e00ff */
[----:B------:R-:W-:-:S02]  /*8570*/  IADD3 R11, P3, PT, R10, 0x2120, RZ ;  /* 0x000021200a0b7810 */ /* 0x000fc40007f7e0ff */
[----:B------:R-:W-:Y:S01]  /*8580*/  ISETP.GE.U32.AND.EX P2, PT, R12, UR4, PT, P2 ;  /* 0x000000040c007c0c */ /* 0x000fe2000bf46120 */
[----:B0-----:R-:W-:Y:S01]  /*8590*/  @!P4 IMAD.MOV.U32 R17, RZ, RZ, 0x40000000 ;  /* 0x40000000ff11c424 */ /* 0x001fe200078e00ff */
[----:B------:R0:W-:Y:S01]  /*85a0*/  @!P4 STG.E desc[UR8][R2.64+0x8200], R15 ;  /* 0x0082000f0200c986 */ /* 0x0001e2000c101908 */
[----:B------:R-:W-:Y:S01]  /*85b0*/  ISETP.GE.U32.AND P5, PT, R11, UR7, PT ;  /* 0x000000070b007c0c */ /* 0x000fe2000bfa6070 */
[--C-:B------:R-:W-:Y:S02]  /*85c0*/  IMAD.X R13, RZ, RZ, R9.reuse, P3 ;  /* 0x000000ffff0d7224 */ /* 0x100fe400018e0609 */
[----:B------:R1:W-:Y:S01]  /*85d0*/  @!P4 STG.E desc[UR8][R4.64+0x8200], R17 ;  /* 0x008200110400c986 */ /* 0x0003e2000c101908 */
[----:B------:R-:W-:Y:S02]  /*85e0*/  IADD3 R12, P4, PT, R10, 0x2140, RZ ;  /* 0x000021400a0c7810 */ /* 0x000fe40007f9e0ff */
[----:B------:R-:W-:Y:S01]  /*85f0*/  ISETP.GE.U32.AND.EX P5, PT, R13, UR4, PT, P5 ;  /* 0x000000040d007c0c */ /* 0x000fe2000bfa6150 */
[----:B------:R2:W-:Y:S01]  /*8600*/  @!P6 STG.E desc[UR8][R2.64+0x8280], R19 ;  /* 0x008280130200e986 */ /* 0x0005e2000c101908 */
[----:B------:R-:W-:Y:S01]  /*8610*/  ISETP.GE.U32.AND P3, PT, R12, UR7, PT ;  /* 0x000000070c007c0c */ /* 0x000fe2000bf66070 */
[----:B------:R-:W-:-:S02]  /*8620*/  IMAD.X R12, RZ, RZ, R9, P4 ;  /* 0x000000ffff0c7224 */ /* 0x000fc400020e0609 */
[----:B------:R3:W-:Y:S01]  /*8630*/  @!P6 STG.E desc[UR8][R4.64+0x8280], R21 ;  /* 0x008280150400e986 */ /* 0x0007e2000c101908 */
[----:B------:R-:W-:Y:S01]  /*8640*/  IADD3 R11, P6, PT, R10, 0x2160, RZ ;  /* 0x000021600a0b7810 */ /* 0x000fe20007fde0ff */
[----:B------:R-:W-:Y:S01]  /*8650*/  @!P0 IMAD.MOV.U32 R13, RZ, RZ, 0x40000000 ;  /* 0x40000000ff0d8424 */ /* 0x000fe200078e00ff */
[----:B------:R-:W-:Y:S01]  /*8660*/  ISETP.GE.U32.AND.EX P3, PT, R12, UR4, PT, P3 ;  /* 0x000000040c007c0c */ /* 0x000fe2000bf66130 */
[----:B0-----:R-:W-:Y:S01]  /*8670*/  @!P1 IMAD.MOV.U32 R15, RZ, RZ, 0x3f800000 ;  /* 0x3f800000ff0f9424 */ /* 0x001fe200078e00ff */
[----:B------:R-:W-:Y:S01]  /*8680*/  ISETP.GE.U32.AND P4, PT, R11, UR7, PT ;  /* 0x000000070b007c0c */ /* 0x000fe2000bf86070 */
[----:B------:R-:W-:Y:S02]  /*8690*/  @!P0 IMAD.MOV.U32 R11, RZ, RZ, 0x3f800000 ;  /* 0x3f800000ff0b8424 */ /* 0x000fe400078e00ff */
[----:B-1----:R-:W-:Y:S02]  /*86a0*/  @!P1 IMAD.MOV.U32 R17, RZ, RZ, 0x40000000 ;  /* 0x40000000ff119424 */ /* 0x002fe400078e00ff */
[----:B--2---:R-:W-:Y:S01]  /*86b0*/  @!P2 IMAD.MOV.U32 R19, RZ, RZ, 0x3f800000 ;  /* 0x3f800000ff13a424 */ /* 0x004fe200078e00ff */
[----:B------:R-:W-:Y:S01]  /*86c0*/  @!P0 STG.E desc[UR8][R2.64+0x8300], R11 ;  /* 0x0083000b02008986 */ /* 0x000fe2000c101908 */
[----:B---3--:R-:W-:-:S02]  /*86d0*/  @!P2 IMAD.MOV.U32 R21, RZ, RZ, 0x40000000 ;  /* 0x40000000ff15a424 */ /* 0x008fc400078e00ff */
        /* <DEDUP_REMOVED lines=64> */
[--C-:B0-----:R-:W-:Y:S01]  /*8ae0*/  IMAD.X R13, RZ, RZ, R9.reuse, P0 ;  /* 0x000000ffff0d7224 */ /* 0x101fe200000e0609 */
[----:B------:R0:W-:Y:S02]  /*8af0*/  @!P6 STG.E desc[UR8][R2.64+0x8780], R19 ;  /* 0x008780130200e986 */ /* 0x0001e4000c101908 */
[----:B------:R-:W-:Y:S01]  /*8b00*/  ISETP.GE.U32.AND.EX P1, PT, R12, UR4, PT, P1 ;  /* 0x000000040c007c0c */ /* 0x000fe2000bf26110 */
[----:B-1----:R-:W-:Y:S01]  /*8b10*/  @!P2 IMAD.MOV.U32 R15, RZ, RZ, 0x3f800000 ;  /* 0x3f800000ff0fa424 */ /* 0x002fe200078e00ff */
[----:B------:R1:W-:Y:S01]  /*8b20*/  @!P6 STG.E desc[UR8][R4.64+0x8780], R21 ;  /* 0x008780150400e986 */ /* 0x0003e2000c101908 */
[----:B------:R-:W-:Y:S02]  /*8b30*/  ISETP.GE.U32.AND.EX P4, PT, R13, UR4, PT, P4 ;  /* 0x000000040d007c0c */ /* 0x000fe4000bf86140 */
[C---:B------:R-:W-:Y:S01]  /*8b40*/  IADD3 R11, P6, PT, R10.reuse, 0x2280, RZ ;  /* 0x000022800a0b7810 */ /* 0x040fe20007fde0ff */
[----:B--2---:R-:W-:Y:S01]  /*8b50*/  @!P2 IMAD.MOV.U32 R17, RZ, RZ, 0x40000000 ;  /* 0x40000000ff11a424 */ /* 0x004fe200078e00ff */
[----:B------:R-:W-:Y:S03]  /*8b60*/  @!P3 STG.E desc[UR8][R2.64+0x8800], R23 ;  /* 0x008800170200b986 */ /* 0x000fe6000c101908 */
[--C-:B------:R-:W-:Y:S01]  /*8b70*/  IMAD.X R14, RZ, RZ, R9.reuse, P6 ;  /* 0x000000ffff0e7224 */ /* 0x100fe200030e0609 */
[----:B------:R-:W-:Y:S01]  /*8b80*/  @!P3 STG.E desc[UR8][R4.64+0x8800], R25 ;  /* 0x008800190400b986 */ /* 0x000fe2000c101908 */
[----:B------:R-:W-:Y:S01]  /*8b90*/  ISETP.GE.U32.AND P3, PT, R11, UR7, PT ;  /* 0x000000070b007c0c */ /* 0x000fe2000bf66070 */
[----:B0-----:R-:W-:Y:S01]  /*8ba0*/  @!P1 IMAD.MOV.U32 R19, RZ, RZ, 0x3f800000 ;  /* 0x3f800000ff139424 */ /* 0x001fe200078e00ff */
[----:B------:R-:W-:Y:S01]  /*8bb0*/  IADD3 R11, P0, PT, R10, 0x22a0, RZ ;  /* 0x000022a00a0b7810 */ /* 0x000fe20007f1e0ff */
[----:B------:R0:W-:Y:S01]  /*8bc0*/  @!P2 STG.E desc[UR8][R2.64+0x8880], R15 ;  /* 0x0088800f0200a986 */ /* 0x0001e2000c101908 */
[----:B------:R-:W-:Y:S01]  /*8bd0*/  ISETP.GE.U32.AND.EX P3, PT, R14, UR4, PT, P3 ;  /* 0x000000040e007c0c */ /* 0x000fe2000bf66130 */
[----:B-1----:R-:W-:Y:S01]  /*8be0*/  @!P1 IMAD.MOV.U32 R21, RZ, RZ, 0x40000000 ;  /* 0x40000000ff159424 */ /* 0x002fe200078e00ff */
[----:B------:R-:W-:Y:S01]  /*8bf0*/  ISETP.GE.U32.AND P5, PT, R11, UR7, PT ;  /* 0x000000070b007c0c */ /* 0x000fe2000bfa6070 */
[----:B------:R1:W-:Y:S01]  /*8c00*/  @!P2 STG.E desc[UR8][R4.64+0x8880], R17 ;  /* 0x008880110400a986 */ /* 0x0003e2000c101908 */
[C---:B------:R-:W-:Y:S01]  /*8c10*/  IADD3 R12, P2, PT, R10.reuse, 0x22c0, RZ ;  /* 0x000022c00a0c7810 */ /* 0x040fe20007f5e0ff */
[----:B------:R-:W-:Y:S01]  /*8c20*/  IMAD.X R13, RZ, RZ, R9, P0 ;  /* 0x000000ffff0d7224 */ /* 0x000fe200000e0609 */
[----:B------:R-:W-:-:S02]  /*8c30*/  IADD3 R11, P6, PT, R10, 0x22e0, RZ ;  /* 0x000022e00a0b7810 */ /* 0x000fc40007fde0ff */
[----:B------:R-:W-:Y:S01]  /*8c40*/  ISETP.GE.U32.AND P0, PT, R12, UR7, PT ;  /* 0x000000070c007c0c */ /* 0x000fe2000bf06070 */
[--C-:B------:R-:W-:Y:S01]  /*8c50*/  IMAD.X R12, RZ, RZ, R9.reuse, P2 ;  /* 0x000000ffff0c7224 */ /* 0x100fe200010e0609 */
[----:B------:R-:W-:Y:S01]  /*8c60*/  ISETP.GE.U32.AND.EX P5, PT, R13, UR4, PT, P5 ;  /* 0x000000040d007c0c */ /* 0x000fe2000bfa6150 */
[----:B0-----:R-:W-:Y:S01]  /*8c70*/  @!P4 IMAD.MOV.U32 R15, RZ, RZ, 0x3f800000 ;  /* 0x3f800000ff0fc424 */ /* 0x001fe200078e00ff */
[----:B------:R-:W-:Y:S01]  /*8c80*/  ISETP.GE.U32.AND P2, PT, R11, UR7, PT ;  /* 0x000000070b007c0c */ /* 0x000fe2000bf46070 */
[----:B------:R-:W-:Y:S01]  /*8c90*/  IMAD.X R13, RZ, RZ, R9, P6 ;  /* 0x000000ffff0d7224 */ /* 0x000fe200030e0609 */
[----:B------:R-:W-:Y:S01]  /*8ca0*/  ISETP.GE.U32.AND.EX P0, PT, R12, UR4, PT, P0 ;  /* 0x000000040c007c0c */ /* 0x000fe2000bf06100 */
[----:B-1----:R-:W-:Y:S01]  /*8cb0*/  @!P4 IMAD.MOV.U32 R17, RZ, RZ, 0x40000000 ;  /* 0x40000000ff11c424 */ /* 0x002fe200078e00ff */
[----:B------:R0:W-:Y:S02]  /*8cc0*/  @!P4 STG.E desc[UR8][R2.64+0x8900], R15 ;  /* 0x0089000f0200c986 */ /* 0x0001e4000c101908 */
[----:B------:R-:W-:Y:S01]  /*8cd0*/  ISETP.GE.U32.AND.EX P2, PT, R13, UR4, PT, P2 ;  /* 0x000000040d007c0c */ /* 0x000fe2000bf46120 */
[----:B------:R-:W-:Y:S01]  /*8ce0*/  @!P3 IMAD.MOV.U32 R13, RZ, RZ, 0x40000000 ;  /* 0x40000000ff0db424 */ /* 0x000fe200078e00ff */
[----:B------:R1:W-:Y:S01]  /*8cf0*/  @!P4 STG.E desc[UR8][R4.64+0x8900], R17 ;  /* 0x008900110400c986 */ /* 0x0003e2000c101908 */
[----:B------:R-:W-:-:S03]  /*8d00*/  IADD3 R12, P4, PT, R10, 0x2300, RZ ;  /* 0x000023000a0c7810 */ /* 0x000fc60007f9e0ff */
[----:B------:R2:W-:Y:S01]  /*8d10*/  @!P1 STG.E desc[UR8][R2.64+0x8980], R19 ;  /* 0x0089801302009986 */ /* 0x0005e2000c101908 */
[----:B------:R-:W-:Y:S01]  /*8d20*/  ISETP.GE.U32.AND P6, PT, R12, UR7, PT ;  /* 0x000000070c007c0c */ /* 0x000fe2000bfc6070 */
[----:B------:R-:W-:Y:S02]  /*8d30*/  IMAD.X R12, RZ, RZ, R9, P4 ;  /* 0x000000ffff0c7224 */ /* 0x000fe400020e0609 */
[----:B------:R3:W-:Y:S01]  /*8d40*/  @!P1 STG.E desc[UR8][R4.64+0x8980], R21 ;  /* 0x0089801504009986 */ /* 0x0007e2000c101908 */
[----:B------:R-:W-:Y:S01]  /*8d50*/  IADD3 R11, P1, PT, R10, 0x2320, RZ ;  /* 0x000023200a0b7810 */ /* 0x000fe20007f3e0ff */
[----:B0-----:R-:W-:Y:S01]  /*8d60*/  @!P5 IMAD.MOV.U32 R15, RZ, RZ, 0x3f800000 ;  /* 0x3f800000ff0fd424 */ /* 0x001fe200078e00ff */
[----:B------:R-:W-:Y:S01]  /*8d70*/  ISETP.GE.U32.AND.EX P6, PT, R12, UR4, PT, P6 ;  /* 0x000000040c007c0c */ /* 0x000fe2000bfc6160 */
[----:B-1----:R-:W-:Y:S01]  /*8d80*/  @!P5 IMAD.MOV.U32 R17, RZ, RZ, 0x40000000 ;  /* 0x40000000ff11d424 */ /* 0x002fe200078e00ff */
[----:B------:R-:W-:Y:S01]  /*8d90*/  ISETP.GE.U32.AND P4, PT, R11, UR7, PT ;  /* 0x000000070b007c0c */ /* 0x000fe2000bf86070 */
[----:B------:R-:W-:-:S02]  /*8da0*/  @!P3 IMAD.MOV.U32 R11, RZ, RZ, 0x3f800000 ;  /* 0x3f800000ff0bb424 */ /* 0x000fc400078e00ff */
[----:B--2---:R-:W-:Y:S02]  /*8db0*/  @!P0 IMAD.MOV.U32 R19, RZ, RZ, 0x3f800000 ;  /* 0x3f800000ff138424 */ /* 0x004fe400078e00ff */
[----:B------:R-:W-:Y:S01]  /*8dc0*/  @!P2 IMAD.MOV.U32 R23, RZ, RZ, 0x3f800000 ;  /* 0x3f800000ff17a424 */ /* 0x000fe200078e00ff */
[----:B------:R0:W-:Y:S01]  /*8dd0*/  @!P3 STG.E desc[UR8][R2.64+0x8a00], R11 ;  /* 0x008a000b0200b986 */ /* 0x0001e2000c101908 */
[----:B---3--:R-:W-:Y:S02]  /*8de0*/  @!P0 IMAD.MOV.U32 R21, RZ, RZ, 0x40000000 ;  /* 0x40000000ff158424 */ /* 0x008fe400078e00ff */
[----:B------:R-:W-:Y:S01]  /*8df0*/  @!P2 IMAD.MOV.U32 R25, RZ, RZ, 0x40000000 ;  /* 0x40000000ff19a424 */ /* 0x000fe200078e00ff */
[----:B------:R1:W-:Y:S01]  /*8e00*/  @!P3 STG.E desc[UR8][R4.64+0x8a00], R13 ;  /* 0x008a000d0400b986 */ /* 0x0003e2000c101908 */
[----:B------:R-:W-:-:S03]  /*8e10*/  IADD3 R12, P3, PT, R10, 0x2340, RZ ;  /* 0x000023400a0c7810 */ /* 0x000fc60007f7e0ff */
[----:B------:R2:W-:Y:S04]  /*8e20*/  @!P5 STG.E desc[UR8][R2.64+0x8a80], R15 ;  /* 0x008a800f0200d986 */ /* 0x0005e8000c101908 */
[----:B------:R3:W-:Y:S01]  /*8e30*/  @!P5 STG.E desc[UR8][R4.64+0x8a80], R17 ;  /* 0x008a80110400d986 */ /* 0x0007e2000c101908 */
[----:B0-----:R-:W-:-:S03]  /*8e40*/  IADD3 R11, P5, PT, R10, 0x2360, RZ ;  /* 0x000023600a0b7810 */ /* 0x001fc60007fbe0ff */
[----:B------:R0:W-:Y:S01]  /*8e50*/  @!P0 STG.E desc[UR8][R2.64+0x8b00], R19 ;  /* 0x008b001302008986 */ /* 0x0001e2000c101908 */
[--C-:B-1----:R-:W-:Y:S02]  /*8e60*/  IMAD.X R13, RZ, RZ, R9.reuse, P1 ;  /* 0x000000ffff0d7224 */ /* 0x102fe400008e0609 */
[--C-:B------:R-:W-:Y:S01]  /*8e70*/  IMAD.X R14, RZ, RZ, R9.reuse, P5 ;  /* 0x000000ffff0e7224 */ /* 0x100fe200028e0609 */
[----:B------:R-:W-:Y:S01]  /*8e80*/  @!P0 STG.E desc[UR8][R4.64+0x8b00], R21 ;  /* 0x008b001504008986 */ /* 0x000fe2000c101908 */
[----:B------:R-:W-:Y:S01]  /*8e90*/  ISETP.GE.U32.AND P0, PT, R12, UR7, PT ;  /* 0x000000070c007c0c */ /* 0x000fe2000bf06070 */
[----:B------:R-:W-:Y:S01]  /*8ea0*/  IMAD.X R12, RZ, RZ, R9, P3 ;  /* 0x000000ffff0c7224 */ /* 0x000fe200018e0609 */
[----:B------:R-:W-:Y:S01]  /*8eb0*/  ISETP.GE.U32.AND.EX P4, PT, R13, UR4, PT, P4 ;  /* 0x000000040d007c0c */ /* 0x000fe2000bf86140 */
[----:B--2---:R-:W-:Y:S01]  /*8ec0*/  @!P6 IMAD.MOV.U32 R15, RZ, RZ, 0x3f800000 ;  /* 0x3f800000ff0fe424 */ /* 0x004fe200078e00ff */
[----:B------:R-:W-:Y:S01]  /*8ed0*/  @!P2 STG.E desc[UR8][R2.64+0x8b80], R23 ;  /* 0x008b80170200a986 */ /* 0x000fe2000c101908 */
[----:B---3--:R-:W-:Y:S01]  /*8ee0*/  @!P6 IMAD.MOV.U32 R17, RZ, RZ, 0x40000000 ;  /* 0x40000000ff11e424 */ /* 0x008fe200078e00ff */
[----:B------:R-:W-:-:S02]  /*8ef0*/  ISETP.GE.U32.AND.EX P0, PT, R12, UR4, PT, P0 ;  /* 0x000000040c007c0c */ /* 0x000fc4000bf06100 */
        /* <DEDUP_REMOVED lines=40> */
[C---:B------:R-:W-:Y:S01]  /*9180*/  IADD3 R12, P2, PT, R10.reuse, 0x2420, RZ ;  /* 0x000024200a0c7810 */ /* 0x040fe20007f5e0ff */
[----:B------:R-:W-:Y:S02]  /*9190*/  @!P6 IMAD.MOV.U32 R25, RZ, RZ, 0x40000000 ;  /* 0x40000000ff19e424 */ /* 0x000fe400078e00ff */
        /* <DEDUP_REMOVED lines=1627> */
[----:B-1----:R-:W-:Y:S01]  /*f750*/  IMAD.X R13, RZ, RZ, R9, P1 ;  /* 0x000000ffff0d7224 */ /* 0x002fe200008e0609 */
[----:B------:R0:W-:Y:S01]  /*f760*/  @!P0 STG.E desc[UR8][R2.64+0xf400], R19 ;  /* 0x00f4001302008986 */ /* 0x0001e2000c101908 */
[----:B--2---:R-:W-:-:S03]  /*f770*/  @!P6 IMAD.MOV.U32 R15, RZ, RZ, 0x3f800000 ;  /* 0x3f800000ff0fe424 */ /* 0x004fc600078e00ff */
[----:B------:R-:W-:Y:S01]  /*f780*/  @!P0 STG.E desc[UR8][R4.64+0xf400], R21 ;  /* 0x00f4001504008986 */ /* 0x000fe2000c101908 */
[----:B------:R-:W-:Y:S01]  /*f790*/  ISETP.GE.U32.AND P0, PT, R12, UR7, PT ;  /* 0x000000070c007c0c */ /* 0x000fe2000bf06070 */
[--C-:B------:R-:W-:Y:S01]  /*f7a0*/  IMAD.X R12, RZ, RZ, R9.reuse, P2 ;  /* 0x000000ffff0c7224 */ /* 0x100fe200010e0609 */
[----:B------:R-:W-:Y:S01]  /*f7b0*/  ISETP.GE.U32.AND.EX P4, PT, R13, UR4, PT, P4 ;  /* 0x000000040d007c0c */ /* 0x000fe2000bf86140 */
[----:B---3--:R-:W-:Y:S01]  /*f7c0*/  @!P6 IMAD.MOV.U32 R17, RZ, RZ, 0x40000000 ;  /* 0x40000000ff11e424 */ /* 0x008fe200078e00ff */
[----:B------:R-:W-:Y:S01]  /*f7d0*/  @!P3 STG.E desc[UR8][R2.64+0xf480], R23 ;  /* 0x00f480170200b986 */ /* 0x000fe2000c101908 */
[----:B------:R-:W-:Y:S01]  /*f7e0*/  IMAD.X R14, RZ, RZ, R9, P5 ;  /* 0x000000ffff0e7224 */ /* 0x000fe200028e0609 */
[----:B------:R-:W-:Y:S02]  /*f7f0*/  ISETP.GE.U32.AND.EX P0, PT, R12, UR4, PT, P0 ;  /* 0x000000040c007c0c */ /* 0x000fe4000bf06100 */
        /* <DEDUP_REMOVED lines=46> */
[----:B------:R-:W-:Y:S01]  /*fae0*/  @!P1 STG.E desc[UR8][R2.64+0xf780], R19 ;  /* 0x00f7801302009986 */ /* 0x000fe2000c101908 */
[----:B--2---:R-:W-:-:S03]  /*faf0*/  @!P5 IMAD.MOV.U32 R15, RZ, RZ, 0x3f800000 ;  /* 0x3f800000ff0fd424 */ /* 0x004fc600078e00ff */
[----:B------:R-:W-:Y:S01]  /*fb00*/  @!P1 STG.E desc[UR8][R4.64+0xf780], R21 ;  /* 0x00f7801504009986 */ /* 0x000fe2000c101908 */
[----:B------:R-:W-:Y:S01]  /*fb10*/  ISETP.GE.U32.AND.EX P4, PT, R13, UR4, PT, P4 ;  /* 0x000000040d007c0c */ /* 0x000fe2000bf86140 */
[--C-:B------:R-:W-:Y:S01]  /*fb20*/  IMAD.X R14, RZ, RZ, R9.reuse, P3 ;  /* 0x000000ffff0e7224 */ /* 0x100fe200018e0609 */
[----:B------:R-:W-:Y:S01]  /*fb30*/  ISETP.GE.U32.AND P1, PT, R12, UR7, PT ;  /* 0x000000070c007c0c */ /* 0x000fe2000bf26070 */
[----:B------:R-:W-:Y:S01]  /*fb40*/  IMAD.X R12, RZ, RZ, R9, P2 ;  /* 0x000000ffff0c7224 */ /* 0x000fe200010e0609 */
[----:B------:R-:W-:Y:S01]  /*fb50*/  @!P6 STG.E desc[UR8][R2.64+0xf800], R23 ;  /* 0x00f800170200e986 */ /* 0x000fe2000c101908 */
[----:B---3--:R-:W-:-:S03]  /*fb60*/  @!P5 IMAD.MOV.U32 R17, RZ, RZ, 0x40000000 ;  /* 0x40000000ff11d424 */ /* 0x008fc600078e00ff */
        /* <DEDUP_REMOVED lines=14> */
[----:B------:R-:W-:Y:S01]  /*fc50*/  ISETP.GE.U32.AND.EX P2, PT, R13, UR4, PT, P2 ;  /* 0x000000040d007c0c */ /* 0x000fe2000bf46120 */
[----:B------:R-:W-:Y:S01]  /*fc60*/  @!P1 IMAD.MOV.U32 R19, RZ, RZ, 0x3f800000 ;  /* 0x3f800000ff139424 */ /* 0x000fe200078e00ff */
[----:B------:R-:W-:Y:S01]  /*fc70*/  ISETP.GE.U32.AND.EX P0, PT, R12, UR4, PT, P0 ;  /* 0x000000040c007c0c */ /* 0x000fe2000bf06100 */
[----:B-1----:R-:W-:Y:S01]  /*fc80*/  @!P4 IMAD.MOV.U32 R17, RZ, RZ, 0x40000000 ;  /* 0x40000000ff11c424 */ /* 0x002fe200078e00ff */
[----:B------:R0:W-:Y:S01]  /*fc90*/  @!P4 STG.E desc[UR8][R2.64+0xf900], R15 ;  /* 0x00f9000f0200c986 */ /* 0x0001e2000c101908 */
[----:B------:R-:W-:Y:S01]  /*fca0*/  IMAD.X R13, RZ, RZ, R9, P3 ;  /* 0x000000ffff0d7224 */ /* 0x000fe200018e0609 */
[----:B------:R-:W-:Y:S01]  /*fcb0*/  ISETP.GE.U32.AND P5, PT, R11, UR7, PT ;  /* 0x000000070b007c0c */ /* 0x000fe2000bfa6070 */
[----:B------:R-:W-:Y:S01]  /*fcc0*/  @!P1 IMAD.MOV.U32 R21, RZ, RZ, 0x40000000 ;  /* 0x40000000ff159424 */ /* 0x000fe200078e00ff */
[----:B------:R1:W-:Y:S01]  /*fcd0*/  @!P4 STG.E desc[UR8][R4.64+0xf900], R17 ;  /* 0x00f900110400c986 */ /* 0x0003e2000c101908 */
[----:B------:R-:W-:-:S02]  /*fce0*/  IADD3 R12, P4, PT, R10, 0x3f00, RZ ;  /* 0x00003f000a0c7810 */ /* 0x000fc40007f9e0ff */
        /* <DEDUP_REMOVED lines=18> */
[----:B------:R-:W-:Y:S04]  /*fe10*/  @!P2 STG.E desc[UR8][R2.64+0xfa80], R15 ;  /* 0x00fa800f0200a986 */ /* 0x000fe8000c101908 */
        /* <DEDUP_REMOVED lines=9> */
[----:B------:R-:W-:Y:S01]  /*feb0*/  @!P5 STG.E desc[UR8][R2.64+0xfb80], R23 ;  /* 0x00fb80170200d986 */ /* 0x000fe2000c101908 */
[----:B--2---:R-:W-:Y:S02]  /*fec0*/  @!P3 IMAD.MOV.U32 R17, RZ, RZ, 0x3f800000 ;  /* 0x3f800000ff11b424 */ /* 0x004fe400078e00ff */
[----:B------:R-:W-:Y:S01]  /*fed0*/  IMAD.X R16, RZ, RZ, R9, P6 ;  /* 0x000000ffff107224 */ /* 0x000fe200030e0609 */
[----:B------:R-:W-:Y:S01]  /*fee0*/  @!P5 STG.E desc[UR8][R4.64+0xfb80], R25 ;  /* 0x00fb80190400d986 */ /* 0x000fe2000c101908 */
[----:B0-----:R-:W-:Y:S01]  /*fef0*/  @!P3 IMAD.MOV.U32 R19, RZ, RZ, 0x40000000 ;  /* 0x40000000ff13b424 */ /* 0x001fe200078e00ff */
        /* <DEDUP_REMOVED lines=8> */
[C---:B------:R-:W-:Y:S02]  /*ff80*/  IADD3 R11, P6, PT, R10.reuse, 0x3fe0, RZ ;  /* 0x00003fe00a0b7810 */ /* 0x040fe40007fde0ff */
[----:B------:R-:W-:Y:S01]  /*ff90*/  IADD3 R12, P1, PT, R10, 0x3fc0, RZ ;  /* 0x00003fc00a0c7810 */ /* 0x000fe20007f3e0ff */
[--C-:B------:R-:W-:Y:S01]  /*ffa0*/  IMAD.X R14, RZ, RZ, R9.reuse, P3 ;  /* 0x000000ffff0e7224 */ /* 0x100fe200018e0609 */
[----:B------:R-:W-:Y:S01]  /*ffb0*/  ISETP.GE.U32.AND P3, PT, R13, UR7, PT ;  /* 0x000000070d007c0c */ /* 0x000fe2000bf66070 */
[--C-:B------:R-:W-:Y:S01]  /*ffc0*/  IMAD.X R10, RZ, RZ, R9.reuse, P6 ;  /* 0x000000ffff0a7224 */ /* 0x100fe200030e0609 */
[----:B------:R-:W-:Y:S01]  /*ffd0*/  ISETP.GE.U32.AND.EX P5, PT, R16, UR4, PT, P5 ;  /* 0x0000000410007c0c */ /* 0x000fe2000bfa6150 */
[----:B------:R-:W-:Y:S01]  /*ffe0*/  IMAD.X R9, RZ, RZ, R9, P1 ;  /* 0x000000ffff097224 */ /* 0x000fe200008e0609 */
[----:B------:R-:W-:Y:S01]  /*fff0*/  ISETP.GE.U32.AND P1, PT, R12, UR7, PT ;  /* 0x000000070c007c0c */ /* 0x000fe2000bf26070 */
[----:B------:R-:W-:Y:S01]  /*10000*/  @!P4 IMAD.MOV.U32 R13, RZ, RZ, 0x40000000 ;  /* 0x40000000ff0dc424 */ /* 0x000fe200078e00ff */
[----:B------:R-:W-:Y:S01]  /*10010*/  ISETP.GE.U32.AND.EX P2, PT, R15, UR4, PT, P2 ;  /* 0x000000040f007c0c */ /* 0x000fe2000bf46120 */
[----:B------:R-:W-:Y:S01]  /*10020*/  @!P0 IMAD.MOV.U32 R15, RZ, RZ, 0x3f800000 ;  /* 0x3f800000ff0f8424 */ /* 0x000fe200078e00ff */
[----:B------:R-:W-:Y:S01]  /*10030*/  ISETP.GE.U32.AND P6, PT, R11, UR7, PT ;  /* 0x000000070b007c0c */ /* 0x000fe2000bfc6070 */
[----:B------:R-:W-:Y:S01]  /*10040*/  @!P4 IMAD.MOV.U32 R11, RZ, RZ, 0x3f800000 ;  /* 0x3f800000ff0bc424 */ /* 0x000fe200078e00ff */
[----:B------:R-:W-:Y:S01]  /*10050*/  ISETP.GE.U32.AND.EX P3, PT, R14, UR4, PT, P3 ;  /* 0x000000040e007c0c */ /* 0x000fe2000bf66130 */
[----:B0-----:R-:W-:Y:S01]  /*10060*/  @!P0 IMAD.MOV.U32 R17, RZ, RZ, 0x40000000 ;  /* 0x40000000ff118424 */ /* 0x001fe200078e00ff */
[----:B------:R-:W-:-:S02]  /*10070*/  ISETP.GE.U32.AND.EX P1, PT, R9, UR4, PT, P1 ;  /* 0x0000000409007c0c */ /* 0x000fc4000bf26110 */
[----:B------:R-:W-:Y:S01]  /*10080*/  ISETP.GE.U32.AND.EX P6, PT, R10, UR4, PT, P6 ;  /* 0x000000040a007c0c */ /* 0x000fe2000bfc6160 */
[----:B------:R-:W-:Y:S01]  /*10090*/  @!P5 IMAD.MOV.U32 R9, RZ, RZ, 0x3f800000 ;  /* 0x3f800000ff09d424 */ /* 0x000fe200078e00ff */
[----:B------:R0:W-:Y:S01]  /*100a0*/  @!P4 STG.E desc[UR8][R2.64+0xfc80], R11 ;  /* 0x00fc800b0200c986 */ /* 0x0001e2000c101908 */
[----:B-1----:R-:W-:Y:S02]  /*100b0*/  @!P5 IMAD.MOV.U32 R19, RZ, RZ, 0x40000000 ;  /* 0x40000000ff13d424 */ /* 0x002fe400078e00ff */
[----:B------:R-:W-:Y:S01]  /*100c0*/  @!P2 IMAD.MOV.U32 R21, RZ, RZ, 0x3f800000 ;  /* 0x3f800000ff15a424 */ /* 0x000fe200078e00ff */
[----:B------:R1:W-:Y:S01]  /*100d0*/  @!P4 STG.E desc[UR8][R4.64+0xfc80], R13 ;  /* 0x00fc800d0400c986 */ /* 0x0003e2000c101908 */
[----:B------:R-:W-:Y:S02]  /*100e0*/  @!P2 IMAD.MOV.U32 R23, RZ, RZ, 0x40000000 ;  /* 0x40000000ff17a424 */ /* 0x000fe400078e00ff */
[----:B------:R-:W-:Y:S01]  /*100f0*/  @!P3 IMAD.MOV.U32 R25, RZ, RZ, 0x3f800000 ;  /* 0x3f800000ff19b424 */ /* 0x000fe200078e00ff */
[----:B------:R2:W-:Y:S03]  /*10100*/  @!P0 STG.E desc[UR8][R2.64+0xfd00], R15 ;  /* 0x00fd000f02008986 */ /* 0x0005e6000c101908 */
[----:B------:R-:W-:Y:S01]  /*10110*/  @!P6 IMAD.MOV.U32 R27, RZ, RZ, 0x40000000 ;  /* 0x40000000ff1be424 */ /* 0x000fe200078e00ff */
[----:B------:R3:W-:Y:S01]  /*10120*/  @!P0 STG.E desc[UR8][R4.64+0xfd00], R17 ;  /* 0x00fd001104008986 */ /* 0x0007e2000c101908 */
[----:B0-----:R-:W-:Y:S01]  /*10130*/  @!P3 IMAD.MOV.U32 R11, RZ, RZ, 0x40000000 ;  /* 0x40000000ff0bb424 */ /* 0x001fe200078e00ff */
[----:B------:R-:W-:-:S02]  /*10140*/  LEA.HI R8, P0, R6, R8, RZ, 0x1b ;  /* 0x0000000806087211 */ /* 0x000fc4000781d8ff */
[----:B------:R4:W-:Y:S01]  /*10150*/  @!P5 STG.E desc[UR8][R2.64+0xfd80], R9 ;  /* 0x00fd80090200d986 */ /* 0x0009e2000c101908 */
[----:B-1----:R-:W-:Y:S02]  /*10160*/  @!P1 IMAD.MOV.U32 R13, RZ, RZ, 0x3f800000 ;  /* 0x3f800000ff0d9424 */ /* 0x002fe400078e00ff */
[----:B------:R-:W-:Y:S01]  /*10170*/  IMAD.X R7, RZ, RZ, R7, P0 ;  /* 0x000000ffff077224 */ /* 0x000fe200000e0607 */
[----:B------:R4:W-:Y:S01]  /*10180*/  @!P5 STG.E desc[UR8][R4.64+0xfd80], R19 ;  /* 0x00fd80130400d986 */ /* 0x0009e2000c101908 */
[----:B--2---:R-:W-:Y:S01]  /*10190*/  @!P1 IMAD.MOV.U32 R15, RZ, RZ, 0x40000000 ;  /* 0x40000000ff0f9424 */ /* 0x004fe200078e00ff */
[----:B------:R-:W-:Y:S02]  /*101a0*/  ISETP.GE.U32.AND P0, PT, R8, UR10, PT ;  /* 0x0000000a08007c0c */ /* 0x000fe4000bf06070 */
[----:B------:R4:W-:Y:S01]  /*101b0*/  @!P2 STG.E desc[UR8][R2.64+0xfe00], R21 ;  /* 0x00fe00150200a986 */ /* 0x0009e2000c101908 */
[----:B---3--:R-:W-:Y:S01]  /*101c0*/  @!P6 IMAD.MOV.U32 R17, RZ, RZ, 0x3f800000 ;  /* 0x3f800000ff11e424 */ /* 0x008fe200078e00ff */
[----:B------:R-:W-:-:S02]  /*101d0*/  ISETP.GE.U32.AND.EX P0, PT, R7, UR5, PT, P0 ;  /* 0x0000000507007c0c */ /* 0x000fc4000bf06100 */
[----:B------:R4:W-:Y:S04]  /*101e0*/  @!P2 STG.E desc[UR8][R4.64+0xfe00], R23 ;  /* 0x00fe00170400a986 */ /* 0x0009e8000c101908 */
[----:B------:R4:W-:Y:S04]  /*101f0*/  @!P3 STG.E desc[UR8][R2.64+0xfe80], R25 ;  /* 0x00fe80190200b986 */ /* 0x0009e8000c101908 */
[----:B------:R4:W-:Y:S04]  /*10200*/  @!P3 STG.E desc[UR8][R4.64+0xfe80], R11 ;  /* 0x00fe800b0400b986 */ /* 0x0009e8000c101908 */
[----:B------:R4:W-:Y:S04]  /*10210*/  @!P1 STG.E desc[UR8][R2.64+0xff00], R13 ;  /* 0x00ff000d02009986 */ /* 0x0009e8000c101908 */
[----:B------:R4:W-:Y:S04]  /*10220*/  @!P1 STG.E desc[UR8][R4.64+0xff00], R15 ;  /* 0x00ff000f04009986 */ /* 0x0009e8000c101908 */
[----:B------:R4:W-:Y:S04]  /*10230*/  @!P6 STG.E desc[UR8][R2.64+0xff80], R17 ;  /* 0x00ff80110200e986 */ /* 0x0009e8000c101908 */
[----:B------:R4:W-:Y:S01]  /*10240*/  @!P6 STG.E desc[UR8][R4.64+0xff80], R27 ;  /* 0x00ff801b0400e986 */ /* 0x0009e2000c101908 */
[----:B------:R-:W-:Y:S05]  /*10250*/  @!P0 BRA `(.L_x_5) ;  /* 0xfffffefc00c88947 */ /* 0x000fea000383ffff */
[----:B------:R-:W-:Y:S05]  /*10260*/  EXIT ;  /* 0x000000000000794d */ /* 0x000fea0003800000 */
.L_x_6:
        /* <DEDUP_REMOVED lines=9> */
.L_x_8:


//--------------------- .nv.shared.reserved.0     --------------------------
	.section	.nv.shared.reserved.0,"aw",@nobits
	.weak		__nv_reservedSMEM_offset_0_alias
	.size		__nv_reservedSMEM_offset_0_alias, 0, 64
	.other		__nv_reservedSMEM_offset_0_alias,@"STO_CUDA_RESERVED_SHARED STV_DEFAULT"
__nv_reservedSMEM_offset_0_alias:
	.zero		0
	.zero		64


//--------------------- .nv.constant0._Z3addiPfS_ --------------------------
	.section	.nv.constant0._Z3addiPfS_,"a",@progbits
	.sectionflags	@""
	.align	4
.nv.constant0._Z3addiPfS_:
	.zero		920


//--------------------- .nv.constant0._Z4initiPfS_ --------------------------
	.section	.nv.constant0._Z4initiPfS_,"a",@progbits
	.sectionflags	@""
	.align	4
.nv.constant0._Z4initiPfS_:
	.zero		920


//--------------------- SYMBOLS --------------------------

	.type		.nv.reservedSmem.offset0,@object
	.size		.nv.reservedSmem.offset0,0x4
